//
// Generated by NVIDIA NVVM Compiler
//
// Compiler Build ID: CL-36424714
// Cuda compilation tools, release 13.0, V13.0.88
// Based on NVVM 20.0.0
//

.version 9.0
.target sm_100
.address_size 64

	// .globl	_Z21compare_arrays_kernelPfS_S_fi

.visible .entry _Z21compare_arrays_kernelPfS_S_fi(
	.param .u64 .ptr .align 1 _Z21compare_arrays_kernelPfS_S_fi_param_0,
	.param .u64 .ptr .align 1 _Z21compare_arrays_kernelPfS_S_fi_param_1,
	.param .u64 .ptr .align 1 _Z21compare_arrays_kernelPfS_S_fi_param_2,
	.param .f32 _Z21compare_arrays_kernelPfS_S_fi_param_3,
	.param .u32 _Z21compare_arrays_kernelPfS_S_fi_param_4
)
{
	.reg .pred 	%p<3>;
	.reg .b32 	%r<7>;
	.reg .b32 	%f<6>;
	.reg .b64 	%rd<10>;

	ld.param.u64 	%rd1, [_Z21compare_arrays_kernelPfS_S_fi_param_0];
	ld.param.u64 	%rd2, [_Z21compare_arrays_kernelPfS_S_fi_param_1];
	ld.param.u64 	%rd3, [_Z21compare_arrays_kernelPfS_S_fi_param_2];
	ld.param.f32 	%f1, [_Z21compare_arrays_kernelPfS_S_fi_param_3];
	ld.param.u32 	%r2, [_Z21compare_arrays_kernelPfS_S_fi_param_4];
	mov.u32 	%r3, %ctaid.x;
	mov.u32 	%r4, %ntid.x;
	mov.u32 	%r5, %tid.x;
	mad.lo.s32 	%r1, %r3, %r4, %r5;
	setp.ge.s32 	%p1, %r1, %r2;
	@%p1 bra 	$L__BB0_3;
	cvta.to.global.u64 	%rd4, %rd1;
	cvta.to.global.u64 	%rd5, %rd2;
	mul.wide.s32 	%rd6, %r1, 4;
	add.s64 	%rd7, %rd4, %rd6;
	ld.global.f32 	%f2, [%rd7];
	add.s64 	%rd8, %rd5, %rd6;
	ld.global.f32 	%f3, [%rd8];
	sub.f32 	%f4, %f2, %f3;
	abs.f32 	%f5, %f4;
	setp.leu.f32 	%p2, %f5, %f1;
	@%p2 bra 	$L__BB0_3;
	cvta.to.global.u64 	%rd9, %rd3;
	atom.global.exch.b32 	%r6, [%rd9], 1065353216;
$L__BB0_3:
	ret;

}
	// .globl	_Z18matmul_cuda_kernelPfS_S_iii
.visible .entry _Z18matmul_cuda_kernelPfS_S_iii(
	.param .u64 .ptr .align 1 _Z18matmul_cuda_kernelPfS_S_iii_param_0,
	.param .u64 .ptr .align 1 _Z18matmul_cuda_kernelPfS_S_iii_param_1,
	.param .u64 .ptr .align 1 _Z18matmul_cuda_kernelPfS_S_iii_param_2,
	.param .u32 _Z18matmul_cuda_kernelPfS_S_iii_param_3,
	.param .u32 _Z18matmul_cuda_kernelPfS_S_iii_param_4,
	.param .u32 _Z18matmul_cuda_kernelPfS_S_iii_param_5
)
{
	.reg .pred 	%p<13>;
	.reg .b32 	%r<43>;
	.reg .b32 	%f<68>;
	.reg .b64 	%rd<53>;

	ld.param.u64 	%rd7, [_Z18matmul_cuda_kernelPfS_S_iii_param_0];
	ld.param.u64 	%rd8, [_Z18matmul_cuda_kernelPfS_S_iii_param_1];
	ld.param.u64 	%rd6, [_Z18matmul_cuda_kernelPfS_S_iii_param_2];
	ld.param.u32 	%r20, [_Z18matmul_cuda_kernelPfS_S_iii_param_3];
	ld.param.u32 	%r18, [_Z18matmul_cuda_kernelPfS_S_iii_param_4];
	ld.param.u32 	%r19, [_Z18matmul_cuda_kernelPfS_S_iii_param_5];
	cvta.to.global.u64 	%rd1, %rd8;
	cvta.to.global.u64 	%rd2, %rd7;
	mov.u32 	%r22, %ctaid.y;
	mov.u32 	%r23, %ntid.y;
	mov.u32 	%r24, %tid.y;
	mad.lo.s32 	%r25, %r22, %r23, %r24;
	mov.u32 	%r26, %ctaid.x;
	mov.u32 	%r27, %ntid.x;
	mov.u32 	%r28, %tid.x;
	mad.lo.s32 	%r2, %r26, %r27, %r28;
	setp.ge.s32 	%p1, %r2, %r19;
	setp.ge.s32 	%p2, %r25, %r20;
	or.pred  	%p3, %p1, %p2;
	@%p3 bra 	$L__BB1_14;
	setp.lt.s32 	%p4, %r18, 1;
	mov.f32 	%f67, 0f00000000;
	@%p4 bra 	$L__BB1_13;
	mul.lo.s32 	%r3, %r18, %r25;
	and.b32  	%r4, %r18, 7;
	setp.lt.u32 	%p5, %r18, 8;
	mov.f32 	%f67, 0f00000000;
	mov.b32 	%r41, 0;
	@%p5 bra 	$L__BB1_5;
	and.b32  	%r41, %r18, 2147483640;
	neg.s32 	%r39, %r41;
	shl.b32 	%r7, %r19, 3;
	mul.wide.u32 	%rd9, %r3, 4;
	add.s64 	%rd10, %rd9, %rd2;
	add.s64 	%rd52, %rd10, 16;
	mov.f32 	%f67, 0f00000000;
	mul.wide.s32 	%rd13, %r19, 4;
	mov.u32 	%r38, %r2;
$L__BB1_4:
	.pragma "nounroll";
	ld.global.f32 	%f17, [%rd52+-16];
	mul.wide.s32 	%rd11, %r38, 4;
	add.s64 	%rd12, %rd1, %rd11;
	ld.global.f32 	%f18, [%rd12];
	fma.rn.f32 	%f19, %f17, %f18, %f67;
	ld.global.f32 	%f20, [%rd52+-12];
	add.s64 	%rd14, %rd12, %rd13;
	ld.global.f32 	%f21, [%rd14];
	fma.rn.f32 	%f22, %f20, %f21, %f19;
	ld.global.f32 	%f23, [%rd52+-8];
	add.s64 	%rd15, %rd14, %rd13;
	ld.global.f32 	%f24, [%rd15];
	fma.rn.f32 	%f25, %f23, %f24, %f22;
	ld.global.f32 	%f26, [%rd52+-4];
	add.s64 	%rd16, %rd15, %rd13;
	ld.global.f32 	%f27, [%rd16];
	fma.rn.f32 	%f28, %f26, %f27, %f25;
	ld.global.f32 	%f29, [%rd52];
	add.s64 	%rd17, %rd16, %rd13;
	ld.global.f32 	%f30, [%rd17];
	fma.rn.f32 	%f31, %f29, %f30, %f28;
	ld.global.f32 	%f32, [%rd52+4];
	add.s64 	%rd18, %rd17, %rd13;
	ld.global.f32 	%f33, [%rd18];
	fma.rn.f32 	%f34, %f32, %f33, %f31;
	ld.global.f32 	%f35, [%rd52+8];
	add.s64 	%rd19, %rd18, %rd13;
	ld.global.f32 	%f36, [%rd19];
	fma.rn.f32 	%f37, %f35, %f36, %f34;
	ld.global.f32 	%f38, [%rd52+12];
	add.s64 	%rd20, %rd19, %rd13;
	ld.global.f32 	%f39, [%rd20];
	fma.rn.f32 	%f67, %f38, %f39, %f37;
	add.s32 	%r39, %r39, 8;
	add.s32 	%r38, %r38, %r7;
	add.s64 	%rd52, %rd52, 32;
	setp.ne.s32 	%p6, %r39, 0;
	@%p6 bra 	$L__BB1_4;
$L__BB1_5:
	setp.eq.s32 	%p7, %r4, 0;
	@%p7 bra 	$L__BB1_13;
	and.b32  	%r13, %r18, 3;
	setp.lt.u32 	%p8, %r4, 4;
	@%p8 bra 	$L__BB1_8;
	add.s32 	%r30, %r41, %r3;
	mul.wide.u32 	%rd21, %r30, 4;
	add.s64 	%rd22, %rd2, %rd21;
	ld.global.f32 	%f41, [%rd22];
	mad.lo.s32 	%r31, %r41, %r19, %r2;
	mul.wide.s32 	%rd23, %r31, 4;
	add.s64 	%rd24, %rd1, %rd23;
	ld.global.f32 	%f42, [%rd24];
	fma.rn.f32 	%f43, %f41, %f42, %f67;
	cvt.u64.u32 	%rd25, %r3;
	cvt.u64.u32 	%rd26, %r41;
	add.s64 	%rd27, %rd26, %rd25;
	shl.b64 	%rd28, %rd27, 2;
	add.s64 	%rd29, %rd2, %rd28;
	ld.global.f32 	%f44, [%rd29+4];
	mul.wide.s32 	%rd30, %r19, 4;
	add.s64 	%rd31, %rd24, %rd30;
	ld.global.f32 	%f45, [%rd31];
	fma.rn.f32 	%f46, %f44, %f45, %f43;
	ld.global.f32 	%f47, [%rd29+8];
	add.s64 	%rd32, %rd31, %rd30;
	ld.global.f32 	%f48, [%rd32];
	fma.rn.f32 	%f49, %f47, %f48, %f46;
	ld.global.f32 	%f50, [%rd29+12];
	add.s64 	%rd33, %rd32, %rd30;
	ld.global.f32 	%f51, [%rd33];
	fma.rn.f32 	%f67, %f50, %f51, %f49;
	add.s32 	%r41, %r41, 4;
$L__BB1_8:
	setp.eq.s32 	%p9, %r13, 0;
	@%p9 bra 	$L__BB1_13;
	setp.eq.s32 	%p10, %r13, 1;
	@%p10 bra 	$L__BB1_11;
	add.s32 	%r32, %r41, %r3;
	mul.wide.u32 	%rd34, %r32, 4;
	add.s64 	%rd35, %rd2, %rd34;
	ld.global.f32 	%f53, [%rd35];
	mad.lo.s32 	%r33, %r41, %r19, %r2;
	mul.wide.s32 	%rd36, %r33, 4;
	add.s64 	%rd37, %rd1, %rd36;
	ld.global.f32 	%f54, [%rd37];
	fma.rn.f32 	%f55, %f53, %f54, %f67;
	cvt.u64.u32 	%rd38, %r3;
	cvt.u64.u32 	%rd39, %r41;
	add.s64 	%rd40, %rd39, %rd38;
	shl.b64 	%rd41, %rd40, 2;
	add.s64 	%rd42, %rd2, %rd41;
	ld.global.f32 	%f56, [%rd42+4];
	mul.wide.s32 	%rd43, %r19, 4;
	add.s64 	%rd44, %rd37, %rd43;
	ld.global.f32 	%f57, [%rd44];
	fma.rn.f32 	%f67, %f56, %f57, %f55;
	add.s32 	%r41, %r41, 2;
$L__BB1_11:
	and.b32  	%r34, %r18, 1;
	setp.eq.b32 	%p11, %r34, 1;
	not.pred 	%p12, %p11;
	@%p12 bra 	$L__BB1_13;
	add.s32 	%r35, %r41, %r3;
	mul.wide.u32 	%rd45, %r35, 4;
	add.s64 	%rd46, %rd2, %rd45;
	ld.global.f32 	%f58, [%rd46];
	mad.lo.s32 	%r36, %r41, %r19, %r2;
	mul.wide.s32 	%rd47, %r36, 4;
	add.s64 	%rd48, %rd1, %rd47;
	ld.global.f32 	%f59, [%rd48];
	fma.rn.f32 	%f67, %f58, %f59, %f67;
$L__BB1_13:
	mad.lo.s32 	%r37, %r19, %r25, %r2;
	cvta.to.global.u64 	%rd49, %rd6;
	mul.wide.s32 	%rd50, %r37, 4;
	add.s64 	%rd51, %rd49, %rd50;
	st.global.f32 	[%rd51], %f67;
$L__BB1_14:
	ret;

}
	// .globl	_Z23matmul_deep_cuda_kernelPfS_S_iiiiiiii
.visible .entry _Z23matmul_deep_cuda_kernelPfS_S_iiiiiiii(
	.param .u64 .ptr .align 1 _Z23matmul_deep_cuda_kernelPfS_S_iiiiiiii_param_0,
	.param .u64 .ptr .align 1 _Z23matmul_deep_cuda_kernelPfS_S_iiiiiiii_param_1,
	.param .u64 .ptr .align 1 _Z23matmul_deep_cuda_kernelPfS_S_iiiiiiii_param_2,
	.param .u32 _Z23matmul_deep_cuda_kernelPfS_S_iiiiiiii_param_3,
	.param .u32 _Z23matmul_deep_cuda_kernelPfS_S_iiiiiiii_param_4,
	.param .u32 _Z23matmul_deep_cuda_kernelPfS_S_iiiiiiii_param_5,
	.param .u32 _Z23matmul_deep_cuda_kernelPfS_S_iiiiiiii_param_6,
	.param .u32 _Z23matmul_deep_cuda_kernelPfS_S_iiiiiiii_param_7,
	.param .u32 _Z23matmul_deep_cuda_kernelPfS_S_iiiiiiii_param_8,
	.param .u32 _Z23matmul_deep_cuda_kernelPfS_S_iiiiiiii_param_9,
	.param .u32 _Z23matmul_deep_cuda_kernelPfS_S_iiiiiiii_param_10
)
{
	.reg .pred 	%p<23>;
	.reg .b32 	%r<93>;
	.reg .b32 	%f<67>;
	.reg .b64 	%rd<52>;

	ld.param.u64 	%rd5, [_Z23matmul_deep_cuda_kernelPfS_S_iiiiiiii_param_0];
	ld.param.u64 	%rd6, [_Z23matmul_deep_cuda_kernelPfS_S_iiiiiiii_param_1];
	ld.param.u64 	%rd7, [_Z23matmul_deep_cuda_kernelPfS_S_iiiiiiii_param_2];
	ld.param.u32 	%r37, [_Z23matmul_deep_cuda_kernelPfS_S_iiiiiiii_param_3];
	ld.param.u32 	%r38, [_Z23matmul_deep_cuda_kernelPfS_S_iiiiiiii_param_4];
	ld.param.u32 	%r39, [_Z23matmul_deep_cuda_kernelPfS_S_iiiiiiii_param_5];
	ld.param.u32 	%r40, [_Z23matmul_deep_cuda_kernelPfS_S_iiiiiiii_param_6];
	ld.param.u32 	%r41, [_Z23matmul_deep_cuda_kernelPfS_S_iiiiiiii_param_7];
	ld.param.u32 	%r44, [_Z23matmul_deep_cuda_kernelPfS_S_iiiiiiii_param_10];
	cvta.to.global.u64 	%rd1, %rd6;
	cvta.to.global.u64 	%rd2, %rd5;
	cvta.to.global.u64 	%rd3, %rd7;
	mov.u32 	%r45, %ctaid.x;
	mov.u32 	%r46, %ntid.x;
	mov.u32 	%r47, %tid.x;
	mad.lo.s32 	%r1, %r45, %r46, %r47;
	setp.lt.s32 	%p3, %r41, 1;
	@%p3 bra 	$L__BB2_18;
	mov.u32 	%r48, %tid.y;
	mov.u32 	%r49, %ntid.y;
	mov.u32 	%r50, %ctaid.y;
	mad.lo.s32 	%r51, %r50, %r49, %r48;
	setp.lt.s32 	%p4, %r40, 1;
	setp.ge.s32 	%p5, %r1, %r39;
	setp.ge.s32 	%p6, %r51, %r37;
	or.pred  	%p1, %p5, %p6;
	mad.lo.s32 	%r3, %r39, %r51, %r1;
	@%p4 bra 	$L__BB2_18;
	setp.gt.s32 	%p7, %r38, 0;
	@%p7 bra 	$L__BB2_19;
	and.b32  	%r4, %r40, 3;
	and.b32  	%r5, %r40, 2147483644;
	setp.eq.s32 	%p8, %r4, 2;
	or.pred  	%p2, %p8, %p1;
	mov.b32 	%r90, 0;
	mul.wide.s32 	%rd10, %r44, 4;
$L__BB2_4:
	setp.lt.u32 	%p9, %r40, 4;
	mul.lo.s32 	%r32, %r90, %r40;
	mov.b32 	%r92, 0;
	@%p9 bra 	$L__BB2_9;
	mov.b32 	%r91, 0;
$L__BB2_6:
	@%p1 bra 	$L__BB2_8;
	add.s32 	%r55, %r91, %r32;
	mad.lo.s32 	%r56, %r55, %r44, %r3;
	mul.wide.s32 	%rd8, %r56, 4;
	add.s64 	%rd9, %rd3, %rd8;
	mov.b32 	%r57, 0;
	st.global.u32 	[%rd9], %r57;
	add.s64 	%rd11, %rd9, %rd10;
	st.global.u32 	[%rd11], %r57;
	add.s64 	%rd12, %rd11, %rd10;
	st.global.u32 	[%rd12], %r57;
	add.s64 	%rd13, %rd12, %rd10;
	st.global.u32 	[%rd13], %r57;
$L__BB2_8:
	add.s32 	%r91, %r91, 4;
	setp.ne.s32 	%p10, %r91, %r5;
	mov.u32 	%r92, %r5;
	@%p10 bra 	$L__BB2_6;
$L__BB2_9:
	setp.eq.s32 	%p11, %r4, 0;
	@%p11 bra 	$L__BB2_17;
	@%p1 bra 	$L__BB2_12;
	add.s32 	%r58, %r92, %r32;
	mad.lo.s32 	%r59, %r58, %r44, %r3;
	mul.wide.s32 	%rd14, %r59, 4;
	add.s64 	%rd15, %rd3, %rd14;
	mov.b32 	%r60, 0;
	st.global.u32 	[%rd15], %r60;
$L__BB2_12:
	setp.eq.s32 	%p12, %r4, 1;
	@%p12 bra 	$L__BB2_17;
	@%p1 bra 	$L__BB2_15;
	add.s32 	%r61, %r92, %r32;
	mad.lo.s32 	%r62, %r44, %r61, %r44;
	add.s32 	%r63, %r3, %r62;
	mul.wide.s32 	%rd16, %r63, 4;
	add.s64 	%rd17, %rd3, %rd16;
	mov.b32 	%r64, 0;
	st.global.u32 	[%rd17], %r64;
$L__BB2_15:
	@%p2 bra 	$L__BB2_17;
	add.s32 	%r65, %r92, %r32;
	add.s32 	%r66, %r65, 2;
	mad.lo.s32 	%r67, %r66, %r44, %r3;
	mul.wide.s32 	%rd18, %r67, 4;
	add.s64 	%rd19, %rd3, %rd18;
	mov.b32 	%r68, 0;
	st.global.u32 	[%rd19], %r68;
$L__BB2_17:
	add.s32 	%r90, %r90, 1;
	setp.ne.s32 	%p13, %r90, %r41;
	@%p13 bra 	$L__BB2_4;
$L__BB2_18:
	ret;
$L__BB2_19:
	and.b32  	%r6, %r38, 7;
	and.b32  	%r7, %r38, 3;
	and.b32  	%r8, %r38, 2147483640;
	and.b32  	%r9, %r38, 1;
	neg.s32 	%r10, %r8;
	shl.b32 	%r11, %r39, 3;
	add.s64 	%rd4, %rd2, 16;
	mul.lo.s32 	%r12, %r38, %r51;
	mov.b32 	%r82, 0;
	mul.wide.s32 	%rd44, %r39, 4;
$L__BB2_20:
	mov.b32 	%r83, 0;
$L__BB2_21:
	@%p1 bra 	$L__BB2_22;
	bra.uni 	$L__BB2_24;
$L__BB2_22:
	add.s32 	%r83, %r83, 1;
	setp.eq.s32 	%p21, %r83, %r40;
	@%p21 bra 	$L__BB2_23;
	bra.uni 	$L__BB2_21;
$L__BB2_23:
	add.s32 	%r82, %r82, 1;
	setp.eq.s32 	%p22, %r82, %r41;
	@%p22 bra 	$L__BB2_18;
	bra.uni 	$L__BB2_20;
$L__BB2_24:
	ld.param.u32 	%r81, [_Z23matmul_deep_cuda_kernelPfS_S_iiiiiiii_param_9];
	ld.param.u32 	%r80, [_Z23matmul_deep_cuda_kernelPfS_S_iiiiiiii_param_8];
	setp.lt.u32 	%p14, %r38, 8;
	mad.lo.s32 	%r22, %r82, %r40, %r83;
	mad.lo.s32 	%r23, %r22, %r80, %r12;
	mad.lo.s32 	%r24, %r22, %r81, %r1;
	mov.f32 	%f66, 0f00000000;
	mov.b32 	%r88, 0;
	@%p14 bra 	$L__BB2_27;
	mov.f32 	%f66, 0f00000000;
	mov.u32 	%r84, %r23;
	mov.u32 	%r85, %r24;
	mov.u32 	%r86, %r10;
$L__BB2_26:
	.pragma "nounroll";
	mul.wide.s32 	%rd20, %r84, 4;
	add.s64 	%rd21, %rd4, %rd20;
	ld.global.f32 	%f16, [%rd21+-16];
	mul.wide.s32 	%rd22, %r85, 4;
	add.s64 	%rd23, %rd1, %rd22;
	ld.global.f32 	%f17, [%rd23];
	fma.rn.f32 	%f18, %f16, %f17, %f66;
	ld.global.f32 	%f19, [%rd21+-12];
	mul.wide.s32 	%rd24, %r39, 4;
	add.s64 	%rd25, %rd23, %rd24;
	ld.global.f32 	%f20, [%rd25];
	fma.rn.f32 	%f21, %f19, %f20, %f18;
	ld.global.f32 	%f22, [%rd21+-8];
	add.s64 	%rd26, %rd25, %rd24;
	ld.global.f32 	%f23, [%rd26];
	fma.rn.f32 	%f24, %f22, %f23, %f21;
	ld.global.f32 	%f25, [%rd21+-4];
	add.s64 	%rd27, %rd26, %rd24;
	ld.global.f32 	%f26, [%rd27];
	fma.rn.f32 	%f27, %f25, %f26, %f24;
	ld.global.f32 	%f28, [%rd21];
	add.s64 	%rd28, %rd27, %rd24;
	ld.global.f32 	%f29, [%rd28];
	fma.rn.f32 	%f30, %f28, %f29, %f27;
	ld.global.f32 	%f31, [%rd21+4];
	add.s64 	%rd29, %rd28, %rd24;
	ld.global.f32 	%f32, [%rd29];
	fma.rn.f32 	%f33, %f31, %f32, %f30;
	ld.global.f32 	%f34, [%rd21+8];
	add.s64 	%rd30, %rd29, %rd24;
	ld.global.f32 	%f35, [%rd30];
	fma.rn.f32 	%f36, %f34, %f35, %f33;
	ld.global.f32 	%f37, [%rd21+12];
	add.s64 	%rd31, %rd30, %rd24;
	ld.global.f32 	%f38, [%rd31];
	fma.rn.f32 	%f66, %f37, %f38, %f36;
	add.s32 	%r86, %r86, 8;
	add.s32 	%r85, %r85, %r11;
	add.s32 	%r84, %r84, 8;
	setp.eq.s32 	%p15, %r86, 0;
	mov.u32 	%r88, %r8;
	@%p15 bra 	$L__BB2_27;
	bra.uni 	$L__BB2_26;
$L__BB2_27:
	setp.eq.s32 	%p16, %r6, 0;
	@%p16 bra 	$L__BB2_35;
	add.s32 	%r72, %r6, -1;
	setp.lt.u32 	%p17, %r72, 3;
	@%p17 bra 	$L__BB2_30;
	add.s32 	%r73, %r23, %r88;
	mul.wide.s32 	%rd32, %r73, 4;
	add.s64 	%rd33, %rd2, %rd32;
	ld.global.f32 	%f40, [%rd33];
	mad.lo.s32 	%r74, %r88, %r39, %r24;
	mul.wide.s32 	%rd34, %r74, 4;
	add.s64 	%rd35, %rd1, %rd34;
	ld.global.f32 	%f41, [%rd35];
	fma.rn.f32 	%f42, %f40, %f41, %f66;
	ld.global.f32 	%f43, [%rd33+4];
	add.s64 	%rd37, %rd35, %rd44;
	ld.global.f32 	%f44, [%rd37];
	fma.rn.f32 	%f45, %f43, %f44, %f42;
	ld.global.f32 	%f46, [%rd33+8];
	add.s64 	%rd38, %rd37, %rd44;
	ld.global.f32 	%f47, [%rd38];
	fma.rn.f32 	%f48, %f46, %f47, %f45;
	ld.global.f32 	%f49, [%rd33+12];
	add.s64 	%rd39, %rd38, %rd44;
	ld.global.f32 	%f50, [%rd39];
	fma.rn.f32 	%f66, %f49, %f50, %f48;
	add.s32 	%r88, %r88, 4;
$L__BB2_30:
	setp.eq.s32 	%p18, %r7, 0;
	@%p18 bra 	$L__BB2_35;
	setp.eq.s32 	%p19, %r7, 1;
	@%p19 bra 	$L__BB2_33;
	add.s32 	%r75, %r23, %r88;
	mul.wide.s32 	%rd40, %r75, 4;
	add.s64 	%rd41, %rd2, %rd40;
	ld.global.f32 	%f52, [%rd41];
	mad.lo.s32 	%r76, %r88, %r39, %r24;
	mul.wide.s32 	%rd42, %r76, 4;
	add.s64 	%rd43, %rd1, %rd42;
	ld.global.f32 	%f53, [%rd43];
	fma.rn.f32 	%f54, %f52, %f53, %f66;
	ld.global.f32 	%f55, [%rd41+4];
	add.s64 	%rd45, %rd43, %rd44;
	ld.global.f32 	%f56, [%rd45];
	fma.rn.f32 	%f66, %f55, %f56, %f54;
	add.s32 	%r88, %r88, 2;
$L__BB2_33:
	setp.eq.s32 	%p20, %r9, 0;
	@%p20 bra 	$L__BB2_35;
	add.s32 	%r77, %r23, %r88;
	mul.wide.s32 	%rd46, %r77, 4;
	add.s64 	%rd47, %rd2, %rd46;
	ld.global.f32 	%f57, [%rd47];
	mad.lo.s32 	%r78, %r88, %r39, %r24;
	mul.wide.s32 	%rd48, %r78, 4;
	add.s64 	%rd49, %rd1, %rd48;
	ld.global.f32 	%f58, [%rd49];
	fma.rn.f32 	%f66, %f57, %f58, %f66;
$L__BB2_35:
	mad.lo.s32 	%r79, %r22, %r44, %r3;
	mul.wide.s32 	%rd50, %r79, 4;
	add.s64 	%rd51, %rd3, %rd50;
	st.global.f32 	[%rd51], %f66;
	bra.uni 	$L__BB2_22;

}


// ===== COMPILED SASS (sm_100) =====

	.target	sm_100

	.elftype	@"ET_EXEC"


//--------------------- .note.nv.tkinfo           --------------------------
	.section	.note.nv.tkinfo,"",@"SHT_NOTE"
	.sectionflags	@"SHF_NOTE_NV_TKINFO"
	.tkinfo
        /*0018*/ 	.word	0x00000002
        /*0030*/ 	.string	""
        /*0030*/ 	.string	"ptxas"
        /*0030*/ 	.string	"Cuda compilation tools, release 13.0, V13.0.88"
        /*0030*/ 	.string	"Build cuda_13.0.r13.0/compiler.36424714_0"
        /*0030*/ 	.string	"-arch sm_100 -m 64 "



//--------------------- .note.nv.cuinfo           --------------------------
	.section	.note.nv.cuinfo,"",@"SHT_NOTE"
	.sectionflags	@"SHF_NOTE_NV_CUINFO"
        /*0018*/ 	.short	0x0002
        /*001a*/ 	.short	0x0064
        /*001c*/ 	.short	0x0082
	.zero		2


//--------------------- .nv.info                  --------------------------
	.section	.nv.info,"",@"SHT_CUDA_INFO"
	.align	4


	//----- nvinfo : EIATTR_REGCOUNT
	.align		4
        /*0000*/ 	.byte	0x04, 0x2f
        /*0002*/ 	.short	(.L_1 - .L_0)
	.align		4
.L_0:
        /*0004*/ 	.word	index@(_Z21compare_arrays_kernelPfS_S_fi)
        /*0008*/ 	.word	0x0000000a


	//----- nvinfo : EIATTR_FRAME_SIZE
	.align		4
.L_1:
        /*000c*/ 	.byte	0x04, 0x11
        /*000e*/ 	.short	(.L_3 - .L_2)
	.align		4
.L_2:
        /*0010*/ 	.word	index@(_Z21compare_arrays_kernelPfS_S_fi)
        /*0014*/ 	.word	0x00000000


	//----- nvinfo : EIATTR_REGCOUNT
	.align		4
.L_3:
        /*0018*/ 	.byte	0x04, 0x2f
        /*001a*/ 	.short	(.L_5 - .L_4)
	.align		4
.L_4:
        /*001c*/ 	.word	index@(_Z18matmul_cuda_kernelPfS_S_iii)
        /*0020*/ 	.word	0x00000020


	//----- nvinfo : EIATTR_FRAME_SIZE
	.align		4
.L_5:
        /*0024*/ 	.byte	0x04, 0x11
        /*0026*/ 	.short	(.L_7 - .L_6)
	.align		4
.L_6:
        /*0028*/ 	.word	index@(_Z18matmul_cuda_kernelPfS_S_iii)
        /*002c*/ 	.word	0x00000000


	//----- nvinfo : EIATTR_REGCOUNT
	.align		4
.L_7:
        /*0030*/ 	.byte	0x04, 0x2f
        /*0032*/ 	.short	(.L_9 - .L_8)
	.align		4
.L_8:
        /*0034*/ 	.word	index@(_Z23matmul_deep_cuda_kernelPfS_S_iiiiiiii)
        /*0038*/ 	.word	0x00000020


	//----- nvinfo : EIATTR_FRAME_SIZE
	.align		4
.L_9:
        /*003c*/ 	.byte	0x04, 0x11
        /*003e*/ 	.short	(.L_11 - .L_10)
	.align		4
.L_10:
        /*0040*/ 	.word	index@(_Z23matmul_deep_cuda_kernelPfS_S_iiiiiiii)
        /*0044*/ 	.word	0x00000000


	//----- nvinfo : EIATTR_MIN_STACK_SIZE
	.align		4
.L_11:
        /*0048*/ 	.byte	0x04, 0x12
        /*004a*/ 	.short	(.L_13 - .L_12)
	.align		4
.L_12:
        /*004c*/ 	.word	index@(_Z23matmul_deep_cuda_kernelPfS_S_iiiiiiii)
        /*0050*/ 	.word	0x00000000


	//----- nvinfo : EIATTR_MIN_STACK_SIZE
	.align		4
.L_13:
        /*0054*/ 	.byte	0x04, 0x12
        /*0056*/ 	.short	(.L_15 - .L_14)
	.align		4
.L_14:
        /*0058*/ 	.word	index@(_Z18matmul_cuda_kernelPfS_S_iii)
        /*005c*/ 	.word	0x00000000


	//----- nvinfo : EIATTR_MIN_STACK_SIZE
	.align		4
.L_15:
        /*0060*/ 	.byte	0x04, 0x12
        /*0062*/ 	.short	(.L_17 - .L_16)
	.align		4
.L_16:
        /*0064*/ 	.word	index@(_Z21compare_arrays_kernelPfS_S_fi)
        /*0068*/ 	.word	0x00000000
.L_17:


//--------------------- .nv.compat                --------------------------
	.section	.nv.compat,"",@"SHT_CUDA_COMPAT_INFO"
	.align	4
        /*0000*/ 	.byte	0x02, 0x09, 0x00, 0x00, 0x02, 0x02, 0x01, 0x00, 0x02, 0x05, 0x05, 0x00, 0x03, 0x07, 0x01, 0x01
        /*0010*/ 	.byte	0x02, 0x03, 0x00, 0x00, 0x02, 0x06, 0x01, 0x00, 0x04, 0x0b, 0x08, 0x00, 0x09, 0x00, 0x00, 0x00
        /*0020*/ 	.byte	0x00, 0x00, 0x00, 0x00


//--------------------- .nv.info._Z23matmul_deep_cuda_kernelPfS_S_iiiiiiii --------------------------
	.section	.nv.info._Z23matmul_deep_cuda_kernelPfS_S_iiiiiiii,"",@"SHT_CUDA_INFO"
	.sectionflags	@""
	.align	4


	//----- nvinfo : EIATTR_CUDA_API_VERSION
	.align		4
        /*0000*/ 	.byte	0x04, 0x37
        /*0002*/ 	.short	(.L_19 - .L_18)
.L_18:
        /*0004*/ 	.word	0x00000082


	//----- nvinfo : EIATTR_KPARAM_INFO
	.align		4
.L_19:
        /*0008*/ 	.byte	0x04, 0x17
        /*000a*/ 	.short	(.L_21 - .L_20)
.L_20:
        /*000c*/ 	.word	0x00000000
        /*0010*/ 	.short	0x000a
        /*0012*/ 	.short	0x0034
        /*0014*/ 	.byte	0x00, 0xf0, 0x11, 0x00


	//----- nvinfo : EIATTR_KPARAM_INFO
	.align		4
.L_21:
        /*0018*/ 	.byte	0x04, 0x17
        /*001a*/ 	.short	(.L_23 - .L_22)
.L_22:
        /*001c*/ 	.word	0x00000000
        /*0020*/ 	.short	0x0009
        /*0022*/ 	.short	0x0030
        /*0024*/ 	.byte	0x00, 0xf0, 0x11, 0x00


	//----- nvinfo : EIATTR_KPARAM_INFO
	.align		4
.L_23:
        /*0028*/ 	.byte	0x04, 0x17
        /*002a*/ 	.short	(.L_25 - .L_24)
.L_24:
        /*002c*/ 	.word	0x00000000
        /*0030*/ 	.short	0x0008
        /*0032*/ 	.short	0x002c
        /*0034*/ 	.byte	0x00, 0xf0, 0x11, 0x00


	//----- nvinfo : EIATTR_KPARAM_INFO
	.align		4
.L_25:
        /*0038*/ 	.byte	0x04, 0x17
        /*003a*/ 	.short	(.L_27 - .L_26)
.L_26:
        /*003c*/ 	.word	0x00000000
        /*0040*/ 	.short	0x0007
        /*0042*/ 	.short	0x0028
        /*0044*/ 	.byte	0x00, 0xf0, 0x11, 0x00


	//----- nvinfo : EIATTR_KPARAM_INFO
	.align		4
.L_27:
        /*0048*/ 	.byte	0x04, 0x17
        /*004a*/ 	.short	(.L_29 - .L_28)
.L_28:
        /*004c*/ 	.word	0x00000000
        /*0050*/ 	.short	0x0006
        /*0052*/ 	.short	0x0024
        /*0054*/ 	.byte	0x00, 0xf0, 0x11, 0x00


	//----- nvinfo : EIATTR_KPARAM_INFO
	.align		4
.L_29:
        /*0058*/ 	.byte	0x04, 0x17
        /*005a*/ 	.short	(.L_31 - .L_30)
.L_30:
        /*005c*/ 	.word	0x00000000
        /*0060*/ 	.short	0x0005
        /*0062*/ 	.short	0x0020
        /*0064*/ 	.byte	0x00, 0xf0, 0x11, 0x00


	//----- nvinfo : EIATTR_KPARAM_INFO
	.align		4
.L_31:
        /*0068*/ 	.byte	0x04, 0x17
        /*006a*/ 	.short	(.L_33 - .L_32)
.L_32:
        /*006c*/ 	.word	0x00000000
        /*0070*/ 	.short	0x0004
        /*0072*/ 	.short	0x001c
        /*0074*/ 	.byte	0x00, 0xf0, 0x11, 0x00


	//----- nvinfo : EIATTR_KPARAM_INFO
	.align		4
.L_33:
        /*0078*/ 	.byte	0x04, 0x17
        /*007a*/ 	.short	(.L_35 - .L_34)
.L_34:
        /*007c*/ 	.word	0x00000000
        /*0080*/ 	.short	0x0003
        /*0082*/ 	.short	0x0018
        /*0084*/ 	.byte	0x00, 0xf0, 0x11, 0x00


	//----- nvinfo : EIATTR_KPARAM_INFO
	.align		4
.L_35:
        /*0088*/ 	.byte	0x04, 0x17
        /*008a*/ 	.short	(.L_37 - .L_36)
.L_36:
        /*008c*/ 	.word	0x00000000
        /*0090*/ 	.short	0x0002
        /*0092*/ 	.short	0x0010
        /*0094*/ 	.byte	0x00, 0xf5, 0x21, 0x00


	//----- nvinfo : EIATTR_KPARAM_INFO
	.align		4
.L_37:
        /*0098*/ 	.byte	0x04, 0x17
        /*009a*/ 	.short	(.L_39 - .L_38)
.L_38:
        /*009c*/ 	.word	0x00000000
        /*00a0*/ 	.short	0x0001
        /*00a2*/ 	.short	0x0008
        /*00a4*/ 	.byte	0x00, 0xf5, 0x21, 0x00


	//----- nvinfo : EIATTR_KPARAM_INFO
	.align		4
.L_39:
        /*00a8*/ 	.byte	0x04, 0x17
        /*00aa*/ 	.short	(.L_41 - .L_40)
.L_40:
        /*00ac*/ 	.word	0x00000000
        /*00b0*/ 	.short	0x0000
        /*00b2*/ 	.short	0x0000
        /*00b4*/ 	.byte	0x00, 0xf5, 0x21, 0x00


	//----- nvinfo : EIATTR_SPARSE_MMA_MASK
	.align		4
.L_41:
        /*00b8*/ 	.byte	0x03, 0x50
        /*00ba*/ 	.short	0x0000


	//----- nvinfo : EIATTR_MAXREG_COUNT
	.align		4
        /*00bc*/ 	.byte	0x03, 0x1b
        /*00be*/ 	.short	0x00ff


	//----- nvinfo : EIATTR_MERCURY_ISA_VERSION
	.align		4
        /*00c0*/ 	.byte	0x03, 0x5f
        /*00c2*/ 	.short	0x0101


	//----- nvinfo : EIATTR_VRC_CTA_INIT_COUNT
	.align		4
        /*00c4*/ 	.byte	0x02, 0x4a
	.zero		1
	.zero		1


	//----- nvinfo : EIATTR_EXIT_INSTR_OFFSETS
	.align		4
        /*00c8*/ 	.byte	0x04, 0x1c
        /*00ca*/ 	.short	(.L_43 - .L_42)


	//   ....[0]....
.L_42:
        /*00cc*/ 	.word	0x00000040


	//   ....[1]....
        /*00d0*/ 	.word	0x000000c0


	//   ....[2]....
        /*00d4*/ 	.word	0x00000c30


	//   ....[3]....
        /*00d8*/ 	.word	0x000014f0


	//----- nvinfo : EIATTR_CRS_STACK_SIZE
	.align		4
.L_43:
        /*00dc*/ 	.byte	0x04, 0x1e
        /*00de*/ 	.short	(.L_45 - .L_44)
.L_44:
        /*00e0*/ 	.word	0x00000000


	//----- nvinfo : EIATTR_CBANK_PARAM_SIZE
	.align		4
.L_45:
        /*00e4*/ 	.byte	0x03, 0x19
        /*00e6*/ 	.short	0x0038


	//----- nvinfo : EIATTR_PARAM_CBANK
	.align		4
        /*00e8*/ 	.byte	0x04, 0x0a
        /*00ea*/ 	.short	(.L_47 - .L_46)
	.align		4
.L_46:
        /*00ec*/ 	.word	index@(.nv.constant0._Z23matmul_deep_cuda_kernelPfS_S_iiiiiiii)
        /*00f0*/ 	.short	0x0380
        /*00f2*/ 	.short	0x0038


	//----- nvinfo : EIATTR_SW_WAR
	.align		4
.L_47:
        /*00f4*/ 	.byte	0x04, 0x36
        /*00f6*/ 	.short	(.L_49 - .L_48)
.L_48:
        /*00f8*/ 	.word	0x00000008
.L_49:


//--------------------- .nv.info._Z18matmul_cuda_kernelPfS_S_iii --------------------------
	.section	.nv.info._Z18matmul_cuda_kernelPfS_S_iii,"",@"SHT_CUDA_INFO"
	.sectionflags	@""
	.align	4


	//----- nvinfo : EIATTR_CUDA_API_VERSION
	.align		4
        /*0000*/ 	.byte	0x04, 0x37
        /*0002*/ 	.short	(.L_51 - .L_50)
.L_50:
        /*0004*/ 	.word	0x00000082


	//----- nvinfo : EIATTR_KPARAM_INFO
	.align		4
.L_51:
        /*0008*/ 	.byte	0x04, 0x17
        /*000a*/ 	.short	(.L_53 - .L_52)
.L_52:
        /*000c*/ 	.word	0x00000000
        /*0010*/ 	.short	0x0005
        /*0012*/ 	.short	0x0020
        /*0014*/ 	.byte	0x00, 0xf0, 0x11, 0x00


	//----- nvinfo : EIATTR_KPARAM_INFO
	.align		4
.L_53:
        /*0018*/ 	.byte	0x04, 0x17
        /*001a*/ 	.short	(.L_55 - .L_54)
.L_54:
        /*001c*/ 	.word	0x00000000
        /*0020*/ 	.short	0x0004
        /*0022*/ 	.short	0x001c
        /*0024*/ 	.byte	0x00, 0xf0, 0x11, 0x00


	//----- nvinfo : EIATTR_KPARAM_INFO
	.align		4
.L_55:
        /*0028*/ 	.byte	0x04, 0x17
        /*002a*/ 	.short	(.L_57 - .L_56)
.L_56:
        /*002c*/ 	.word	0x00000000
        /*0030*/ 	.short	0x0003
        /*0032*/ 	.short	0x0018
        /*0034*/ 	.byte	0x00, 0xf0, 0x11, 0x00


	//----- nvinfo : EIATTR_KPARAM_INFO
	.align		4
.L_57:
        /*0038*/ 	.byte	0x04, 0x17
        /*003a*/ 	.short	(.L_59 - .L_58)
.L_58:
        /*003c*/ 	.word	0x00000000
        /*0040*/ 	.short	0x0002
        /*0042*/ 	.short	0x0010
        /*0044*/ 	.byte	0x00, 0xf5, 0x21, 0x00


	//----- nvinfo : EIATTR_KPARAM_INFO
	.align		4
.L_59:
        /*0048*/ 	.byte	0x04, 0x17
        /*004a*/ 	.short	(.L_61 - .L_60)
.L_60:
        /*004c*/ 	.word	0x00000000
        /*0050*/ 	.short	0x0001
        /*0052*/ 	.short	0x0008
        /*0054*/ 	.byte	0x00, 0xf5, 0x21, 0x00


	//----- nvinfo : EIATTR_KPARAM_INFO
	.align		4
.L_61:
        /*0058*/ 	.byte	0x04, 0x17
        /*005a*/ 	.short	(.L_63 - .L_62)
.L_62:
        /*005c*/ 	.word	0x00000000
        /*0060*/ 	.short	0x0000
        /*0062*/ 	.short	0x0000
        /*0064*/ 	.byte	0x00, 0xf5, 0x21, 0x00


	//----- nvinfo : EIATTR_SPARSE_MMA_MASK
	.align		4
.L_63:
        /*0068*/ 	.byte	0x03, 0x50
        /*006a*/ 	.short	0x0000


	//----- nvinfo : EIATTR_MAXREG_COUNT
	.align		4
        /*006c*/ 	.byte	0x03, 0x1b
        /*006e*/ 	.short	0x00ff


	//----- nvinfo : EIATTR_MERCURY_ISA_VERSION
	.align		4
        /*0070*/ 	.byte	0x03, 0x5f
        /*0072*/ 	.short	0x0101


	//----- nvinfo : EIATTR_VRC_CTA_INIT_COUNT
	.align		4
        /*0074*/ 	.byte	0x02, 0x4a
	.zero		1
	.zero		1


	//----- nvinfo : EIATTR_EXIT_INSTR_OFFSETS
	.align		4
        /*0078*/ 	.byte	0x04, 0x1c
        /*007a*/ 	.short	(.L_65 - .L_64)


	//   ....[0]....
.L_64:
        /*007c*/ 	.word	0x000000d0


	//   ....[1]....
        /*0080*/ 	.word	0x000008f0


	//----- nvinfo : EIATTR_CBANK_PARAM_SIZE
	.align		4
.L_65:
        /*0084*/ 	.byte	0x03, 0x19
        /*0086*/ 	.short	0x0024


	//----- nvinfo : EIATTR_PARAM_CBANK
	.align		4
        /*0088*/ 	.byte	0x04, 0x0a
        /*008a*/ 	.short	(.L_67 - .L_66)
	.align		4
.L_66:
        /*008c*/ 	.word	index@(.nv.constant0._Z18matmul_cuda_kernelPfS_S_iii)
        /*0090*/ 	.short	0x0380
        /*0092*/ 	.short	0x0024


	//----- nvinfo : EIATTR_SW_WAR
	.align		4
.L_67:
        /*0094*/ 	.byte	0x04, 0x36
        /*0096*/ 	.short	(.L_69 - .L_68)
.L_68:
        /*0098*/ 	.word	0x00000008
.L_69:


//--------------------- .nv.info._Z21compare_arrays_kernelPfS_S_fi --------------------------
	.section	.nv.info._Z21compare_arrays_kernelPfS_S_fi,"",@"SHT_CUDA_INFO"
	.sectionflags	@""
	.align	4


	//----- nvinfo : EIATTR_CUDA_API_VERSION
	.align		4
        /*0000*/ 	.byte	0x04, 0x37
        /*0002*/ 	.short	(.L_71 - .L_70)
.L_70:
        /*0004*/ 	.word	0x00000082


	//----- nvinfo : EIATTR_KPARAM_INFO
	.align		4
.L_71:
        /*0008*/ 	.byte	0x04, 0x17
        /*000a*/ 	.short	(.L_73 - .L_72)
.L_72:
        /*000c*/ 	.word	0x00000000
        /*0010*/ 	.short	0x0004
        /*0012*/ 	.short	0x001c
        /*0014*/ 	.byte	0x00, 0xf0, 0x11, 0x00


	//----- nvinfo : EIATTR_KPARAM_INFO
	.align		4
.L_73:
        /*0018*/ 	.byte	0x04, 0x17
        /*001a*/ 	.short	(.L_75 - .L_74)
.L_74:
        /*001c*/ 	.word	0x00000000
        /*0020*/ 	.short	0x0003
        /*0022*/ 	.short	0x0018
        /*0024*/ 	.byte	0x00, 0xf0, 0x11, 0x00


	//----- nvinfo : EIATTR_KPARAM_INFO
	.align		4
.L_75:
        /*0028*/ 	.byte	0x04, 0x17
        /*002a*/ 	.short	(.L_77 - .L_76)
.L_76:
        /*002c*/ 	.word	0x00000000
        /*0030*/ 	.short	0x0002
        /*0032*/ 	.short	0x0010
        /*0034*/ 	.byte	0x00, 0xf5, 0x21, 0x00


	//----- nvinfo : EIATTR_KPARAM_INFO
	.align		4
.L_77:
        /*0038*/ 	.byte	0x04, 0x17
        /*003a*/ 	.short	(.L_79 - .L_78)
.L_78:
        /*003c*/ 	.word	0x00000000
        /*0040*/ 	.short	0x0001
        /*0042*/ 	.short	0x0008
        /*0044*/ 	.byte	0x00, 0xf5, 0x21, 0x00


	//----- nvinfo : EIATTR_KPARAM_INFO
	.align		4
.L_79:
        /*0048*/ 	.byte	0x04, 0x17
        /*004a*/ 	.short	(.L_81 - .L_80)
.L_80:
        /*004c*/ 	.word	0x00000000
        /*0050*/ 	.short	0x0000
        /*0052*/ 	.short	0x0000
        /*0054*/ 	.byte	0x00, 0xf5, 0x21, 0x00


	//----- nvinfo : EIATTR_SPARSE_MMA_MASK
	.align		4
.L_81:
        /*0058*/ 	.byte	0x03, 0x50
        /*005a*/ 	.short	0x0000


	//----- nvinfo : EIATTR_MAXREG_COUNT
	.align		4
        /*005c*/ 	.byte	0x03, 0x1b
        /*005e*/ 	.short	0x00ff


	//----- nvinfo : EIATTR_MERCURY_ISA_VERSION
	.align		4
        /*0060*/ 	.byte	0x03, 0x5f
        /*0062*/ 	.short	0x0101


	//----- nvinfo : EIATTR_VRC_CTA_INIT_COUNT
	.align		4
        /*0064*/ 	.byte	0x02, 0x4a
	.zero		1
	.zero		1


	//----- nvinfo : EIATTR_EXIT_INSTR_OFFSETS
	.align		4
        /*0068*/ 	.byte	0x04, 0x1c
        /*006a*/ 	.short	(.L_83 - .L_82)


	//   ....[0]....
.L_82:
        /*006c*/ 	.word	0x00000070


	//   ....[1]....
        /*0070*/ 	.word	0x00000120


	//   ....[2]....
        /*0074*/ 	.word	0x00000160


	//----- nvinfo : EIATTR_CBANK_PARAM_SIZE
	.align		4
.L_83:
        /*0078*/ 	.byte	0x03, 0x19
        /*007a*/ 	.short	0x0020


	//----- nvinfo : EIATTR_PARAM_CBANK
	.align		4
        /*007c*/ 	.byte	0x04, 0x0a
        /*007e*/ 	.short	(.L_85 - .L_84)
	.align		4
.L_84:
        /*0080*/ 	.word	index@(.nv.constant0._Z21compare_arrays_kernelPfS_S_fi)
        /*0084*/ 	.short	0x0380
        /*0086*/ 	.short	0x0020


	//----- nvinfo : EIATTR_SW_WAR
	.align		4
.L_85:
        /*0088*/ 	.byte	0x04, 0x36
        /*008a*/ 	.short	(.L_87 - .L_86)
.L_86:
        /*008c*/ 	.word	0x00000008
.L_87:


//--------------------- .nv.callgraph             --------------------------
	.section	.nv.callgraph,"",@"SHT_CUDA_CALLGRAPH"
	.align	4
	.sectionentsize	8
	.align		4
        /*0000*/ 	.word	0x00000000
	.align		4
        /*0004*/ 	.word	0xffffffff
	.align		4
        /*0008*/ 	.word	0x00000000
	.align		4
        /*000c*/ 	.word	0xfffffffe
	.align		4
        /*0010*/ 	.word	0x00000000
	.align		4
        /*0014*/ 	.word	0xfffffffd
	.align		4
        /*0018*/ 	.word	0x00000000
	.align		4
        /*001c*/ 	.word	0xfffffffc


//--------------------- .text._Z23matmul_deep_cuda_kernelPfS_S_iiiiiiii --------------------------
	.section	.text._Z23matmul_deep_cuda_kernelPfS_S_iiiiiiii,"ax",@progbits
	.align	128
        .global         _Z23matmul_deep_cuda_kernelPfS_S_iiiiiiii
        .type           _Z23matmul_deep_cuda_kernelPfS_S_iiiiiiii,@function
        .size           _Z23matmul_deep_cuda_kernelPfS_S_iiiiiiii,(.L_x_37 - _Z23matmul_deep_cuda_kernelPfS_S_iiiiiiii)
        .other          _Z23matmul_deep_cuda_kernelPfS_S_iiiiiiii,@"STO_CUDA_ENTRY STV_DEFAULT"
_Z23matmul_deep_cuda_kernelPfS_S_iiiiiiii:
.text._Z23matmul_deep_cuda_kernelPfS_S_iiiiiiii:
[----:B------:R-:W-:Y:S08]  /*0000*/  LDC R1, c[0x0][0x37c] ;  /* 0x0000df00ff017b82 */ /* 0x000ff00000000800 */
[----:B------:R-:W0:Y:S08]  /*0010*/  LDC R0, c[0x0][0x3a8] ;  /* 0x0000ea00ff007b82 */ /* 0x000e300000000800 */
[----:B------:R-:W1:Y:S01]  /*0020*/  S2UR UR4, SR_CTAID.X ;  /* 0x00000000000479c3 */ /* 0x000e620000002500 */
[----:B0-----:R-:W-:-:S13]  /*0030*/  ISETP.GE.AND P0, PT, R0, 0x1, PT ;  /* 0x000000010000780c */ /* 0x001fda0003f06270 */
[----:B-1----:R-:W-:Y:S05]  /*0040*/  @!P0 EXIT ;  /* 0x000000000000894d */ /* 0x002fea0003800000 */
[----:B------:R-:W0:Y:S01]  /*0050*/  LDC.64 R6, c[0x0][0x3a0] ;  /* 0x0000e800ff067b82 */ /* 0x000e220000000a00 */
[----:B------:R-:W1:Y:S01]  /*0060*/  S2R R4, SR_TID.Y ;  /* 0x0000000000047919 */ /* 0x000e620000002200 */
[----:B------:R-:W2:Y:S06]  /*0070*/  S2R R5, SR_CTAID.Y ;  /* 0x0000000000057919 */ /* 0x000eac0000002600 */
[----:B------:R-:W3:Y:S01]  /*0080*/  LDC R3, c[0x0][0x360] ;  /* 0x0000d800ff037b82 */ /* 0x000ee20000000800 */
[----:B------:R-:W4:Y:S01]  /*0090*/  S2R R0, SR_TID.X ;  /* 0x0000000000007919 */ /* 0x000f220000002100 */
[----:B------:R-:W0:Y:S02]  /*00a0*/  LDCU UR5, c[0x0][0x364] ;  /* 0x00006c80ff0577ac */ /* 0x000e240008000800 */
[----:B0-----:R-:W-:-:S13]  /*00b0*/  ISETP.GE.AND P0, PT, R7, 0x1, PT ;  /* 0x000000010700780c */ /* 0x001fda0003f06270 */
[----:B-1234-:R-:W-:Y:S05]  /*00c0*/  @!P0 EXIT ;  /* 0x000000000000894d */ /* 0x01efea0003800000 */
[----:B------:R-:W0:Y:S01]  /*00d0*/  LDC R9, c[0x0][0x39c] ;  /* 0x0000e700ff097b82 */ /* 0x000e220000000800 */
[----:B------:R-:W1:Y:S01]  /*00e0*/  LDCU UR6, c[0x0][0x398] ;  /* 0x00007300ff0677ac */ /* 0x000e620008000800 */
[----:B------:R-:W-:Y:S02]  /*00f0*/  IMAD R4, R5, UR5, R4 ;  /* 0x0000000505047c24 */ /* 0x000fe4000f8e0204 */
[----:B------:R-:W-:Y:S01]  /*0100*/  IMAD R3, R3, UR4, R0 ;  /* 0x0000000403037c24 */ /* 0x000fe2000f8e0200 */
[----:B------:R-:W2:Y:S03]  /*0110*/  LDCU.64 UR10, c[0x0][0x358] ;  /* 0x00006b00ff0a77ac */ /* 0x000ea60008000a00 */
[C---:B------:R-:W-:Y:S01]  /*0120*/  IMAD R0, R4.reuse, R6, R3 ;  /* 0x0000000604007224 */ /* 0x040fe200078e0203 */
[----:B-1----:R-:W-:-:S04]  /*0130*/  ISETP.GE.AND P1, PT, R4, UR6, PT ;  /* 0x0000000604007c0c */ /* 0x002fc8000bf26270 */
[----:B------:R-:W-:Y:S02]  /*0140*/  ISETP.GE.OR P1, PT, R3, R6, P1 ;  /* 0x000000060300720c */ /* 0x000fe40000f26670 */
[----:B0-----:R-:W-:-:S13]  /*0150*/  ISETP.GT.AND P0, PT, R9, RZ, PT ;  /* 0x000000ff0900720c */ /* 0x001fda0003f04270 */
[----:B--2---:R-:W-:Y:S05]  /*0160*/  @P0 BRA `(.L_x_0) ;  /* 0x0000000800b40947 */ /* 0x004fea0003800000 */
[C---:B------:R-:W-:Y:S01]  /*0170*/  LOP3.LUT R14, R7.reuse, 0x3, RZ, 0xc0, !PT ;  /* 0x00000003070e7812 */ /* 0x040fe200078ec0ff */
[----:B------:R-:W-:Y:S01]  /*0180*/  UMOV UR4, URZ ;  /* 0x000000ff00047c82 */ /* 0x000fe20008000000 */
[----:B------:R-:W-:Y:S02]  /*0190*/  LOP3.LUT R2, R7, 0x7ffffffc, RZ, 0xc0, !PT ;  /* 0x7ffffffc07027812 */ /* 0x000fe400078ec0ff */
[----:B------:R-:W-:-:S13]  /*01a0*/  ISETP.EQ.OR P2, PT, R14, 0x2, P1 ;  /* 0x000000020e00780c */ /* 0x000fda0000f42670 */
.L_x_21:
[----:B0-----:R-:W0:Y:S01]  /*01b0*/  LDCU UR5, c[0x0][0x3a4] ;  /* 0x00007480ff0577ac */ /* 0x001e220008000800 */
[----:B------:R-:W-:Y:S01]  /*01c0*/  HFMA2 R8, -RZ, RZ, 0, 0 ;  /* 0x00000000ff087431 */ /* 0x000fe200000001ff */
[----:B-1----:R-:W1:Y:S01]  /*01d0*/  LDCU UR6, c[0x0][0x3a8] ;  /* 0x00007500ff0677ac */ /* 0x002e620008000800 */
[----:B------:R-:W-:Y:S01]  /*01e0*/  UMOV UR7, UR4 ;  /* 0x0000000400077c82 */ /* 0x000fe20008000000 */
[----:B------:R-:W-:Y:S02]  /*01f0*/  UIADD3 UR4, UPT, UPT, UR4, 0x1, URZ ;  /* 0x0000000104047890 */ /* 0x000fe4000fffe0ff */
[----:B0-----:R-:W-:Y:S02]  /*0200*/  UISETP.GE.U32.AND UP0, UPT, UR5, 0x4, UPT ;  /* 0x000000040500788c */ /* 0x001fe4000bf06070 */
[----:B-1----:R-:W-:-:S07]  /*0210*/  UISETP.NE.AND UP1, UPT, UR4, UR6, UPT ;  /* 0x000000060400728c */ /* 0x002fce000bf25270 */
[----:B--234-:R-:W-:Y:S05]  /*0220*/  BRA.U !UP0, `(.L_x_1) ;  /* 0x0000000908107547 */ /* 0x01cfea000b800000 */
[----:B------:R-:W0:Y:S01]  /*0230*/  LDC R3, c[0x0][0x3b4] ;  /* 0x0000ed00ff037b82 */ /* 0x000e220000000800 */
[----:B------:R-:W-:Y:S01]  /*0240*/  ISETP.GT.AND P0, PT, R2, RZ, PT ;  /* 0x000000ff0200720c */ /* 0x000fe20003f04270 */
[----:B------:R-:W1:Y:S01]  /*0250*/  LDCU UR9, c[0x0][0x3a4] ;  /* 0x00007480ff0977ac */ /* 0x000e620008000800 */
[----:B------:R-:W-:-:S05]  /*0260*/  UMOV UR5, URZ ;  /* 0x000000ff00057c82 */ /* 0x000fca0008000000 */
[----:B------:R-:W2:Y:S06]  /*0270*/  LDC.64 R4, c[0x0][0x390] ;  /* 0x0000e400ff047b82 */ /* 0x000eac0000000a00 */
[----:B------:R-:W-:Y:S05]  /*0280*/  @!P0 BRA `(.L_x_2) ;  /* 0x0000000400b48947 */ /* 0x000fea0003800000 */
[----:B------:R-:W-:Y:S02]  /*0290*/  IADD3 R6, PT, PT, R2, -UR5, RZ ;  /* 0x8000000502067c10 */ /* 0x000fe4000fffe0ff */
[----:B------:R-:W-:Y:S02]  /*02a0*/  PLOP3.LUT P0, PT, PT, PT, PT, 0x80, 0x8 ;  /* 0x000000000008781c */ /* 0x000fe40003f0f070 */
[----:B------:R-:W-:-:S13]  /*02b0*/  ISETP.GT.AND P3, PT, R6, 0xc, PT ;  /* 0x0000000c0600780c */ /* 0x000fda0003f64270 */
[----:B------:R-:W-:Y:S05]  /*02c0*/  @!P3 BRA `(.L_x_3) ;  /* 0x000000040000b947 */ /* 0x000fea0003800000 */
[----:B------:R-:W3:Y:S01]  /*02d0*/  LDC R9, c[0x0][0x3b4] ;  /* 0x0000ed00ff097b82 */ /* 0x000ee20000000800 */
[----:B------:R-:W-:Y:S01]  /*02e0*/  PLOP3.LUT P0, PT, PT, PT, PT, 0x8, 0x80 ;  /* 0x000000000080781c */ /* 0x000fe20003f0e170 */
[----:B------:R-:W4:Y:S01]  /*02f0*/  LDCU UR8, c[0x0][0x3a4] ;  /* 0x00007480ff0877ac */ /* 0x000f220008000800 */
[----:B------:R-:W-:-:S05]  /*0300*/  IADD3 R8, PT, PT, R2, -0xc, RZ ;  /* 0xfffffff402087810 */ /* 0x000fca0007ffe0ff */
[----:B------:R-:W0:Y:S06]  /*0310*/  LDC.64 R6, c[0x0][0x390] ;  /* 0x0000e400ff067b82 */ /* 0x000e2c0000000a00 */
.L_x_12:
[----:B------:R-:W-:Y:S04]  /*0320*/  BSSY.RECONVERGENT B0, `(.L_x_4) ;  /* 0x000000c000007945 */ /* 0x000fe80003800200 */
[----:B01--4-:R-:W-:Y:S05]  /*0330*/  @P1 BRA `(.L_x_5) ;  /* 0x0000000000281947 */ /* 0x013fea0003800000 */
[----:B----4-:R-:W-:-:S06]  /*0340*/  UIMAD UR6, UR7, UR8, UR5 ;  /* 0x00000008070672a4 */ /* 0x010fcc000f8e0205 */
[----:B---3--:R-:W-:-:S04]  /*0350*/  IMAD R11, R9, UR6, R0 ;  /* 0x00000006090b7c24 */ /* 0x008fc8000f8e0200 */
[----:B0-----:R-:W-:-:S05]  /*0360*/  IMAD.WIDE R10, R11, 0x4, R6 ;  /* 0x000000040b0a7825 */ /* 0x001fca00078e0206 */
[----:B------:R0:W-:Y:S01]  /*0370*/  STG.E desc[UR10][R10.64], RZ ;  /* 0x000000ff0a007986 */ /* 0x0001e2000c10190a */
[----:B------:R-:W-:-:S05]  /*0380*/  IMAD.WIDE R12, R9, 0x4, R10 ;  /* 0x00000004090c7825 */ /* 0x000fca00078e020a */
[----:B------:R0:W-:Y:S01]  /*0390*/  STG.E desc[UR10][R12.64], RZ ;  /* 0x000000ff0c007986 */ /* 0x0001e2000c10190a */
[----:B------:R-:W-:-:S05]  /*03a0*/  IMAD.WIDE R16, R9, 0x4, R12 ;  /* 0x0000000409107825 */ /* 0x000fca00078e020c */
[----:B------:R0:W-:Y:S01]  /*03b0*/  STG.E desc[UR10][R16.64], RZ ;  /* 0x000000ff10007986 */ /* 0x0001e2000c10190a */
[----:B------:R-:W-:-:S05]  /*03c0*/  IMAD.WIDE R18, R9, 0x4, R16 ;  /* 0x0000000409127825 */ /* 0x000fca00078e0210 */
[----:B------:R0:W-:Y:S02]  /*03d0*/  STG.E desc[UR10][R18.64], RZ ;  /* 0x000000ff12007986 */ /* 0x0001e4000c10190a */
.L_x_5:
[----:B-1--4-:R-:W-:Y:S05]  /*03e0*/  BSYNC.RECONVERGENT B0 ;  /* 0x0000000000007941 */ /* 0x012fea0003800200 */
.L_x_4:
[----:B------:R-:W-:Y:S04]  /*03f0*/  BSSY.RECONVERGENT B0, `(.L_x_6) ;  /* 0x000000d000007945 */ /* 0x000fe80003800200 */
[----:B------:R-:W-:Y:S05]  /*0400*/  @P1 BRA `(.L_x_7) ;  /* 0x00000000002c1947 */ /* 0x000fea0003800000 */
[----:B------:R-:W-:-:S04]  /*0410*/  UIADD3 UR6, UPT, UPT, UR5, 0x4, URZ ;  /* 0x0000000405067890 */ /* 0x000fc8000fffe0ff */
[----:B------:R-:W-:-:S06]  /*0420*/  UIMAD UR6, UR7, UR8, UR6 ;  /* 0x00000008070672a4 */ /* 0x000fcc000f8e0206 */
[----:B0--3--:R-:W-:-:S04]  /*0430*/  IMAD R11, R9, UR6, R0 ;  /* 0x00000006090b7c24 */ /* 0x009fc8000f8e0200 */
[----:B------:R-:W-:-:S05]  /*0440*/  IMAD.WIDE R10, R11, 0x4, R6 ;  /* 0x000000040b0a7825 */ /* 0x000fca00078e0206 */
[----:B------:R1:W-:Y:S01]  /*0450*/  STG.E desc[UR10][R10.64], RZ ;  /* 0x000000ff0a007986 */ /* 0x0003e2000c10190a */
[----:B------:R-:W-:-:S05]  /*0460*/  IMAD.WIDE R12, R9, 0x4, R10 ;  /* 0x00000004090c7825 */ /* 0x000fca00078e020a */
[----:B------:R1:W-:Y:S01]  /*0470*/  STG.E desc[UR10][R12.64], RZ ;  /* 0x000000ff0c007986 */ /* 0x0003e2000c10190a */
[----:B------:R-:W-:-:S05]  /*0480*/  IMAD.WIDE R16, R9, 0x4, R12 ;  /* 0x0000000409107825 */ /* 0x000fca00078e020c */
[----:B------:R1:W-:Y:S01]  /*0490*/  STG.E desc[UR10][R16.64], RZ ;  /* 0x000000ff10007986 */ /* 0x0003e2000c10190a */
[----:B------:R-:W-:-:S05]  /*04a0*/  IMAD.WIDE R18, R9, 0x4, R16 ;  /* 0x0000000409127825 */ /* 0x000fca00078e0210 */
[----:B------:R1:W-:Y:S02]  /*04b0*/  STG.E desc[UR10][R18.64], RZ ;  /* 0x000000ff12007986 */ /* 0x0003e4000c10190a */
.L_x_7:
[----:B------:R-:W-:Y:S05]  /*04c0*/  BSYNC.RECONVERGENT B0 ;  /* 0x0000000000007941 */ /* 0x000fea0003800200 */
.L_x_6:
[----:B------:R-:W-:Y:S04]  /*04d0*/  BSSY.RECONVERGENT B0, `(.L_x_8) ;  /* 0x000000d000007945 */ /* 0x000fe80003800200 */
[----:B------:R-:W-:Y:S05]  /*04e0*/  @P1 BRA `(.L_x_9) ;  /* 0x00000000002c1947 */ /* 0x000fea0003800000 */
[----:B------:R-:W-:-:S04]  /*04f0*/  UIADD3 UR6, UPT, UPT, UR5, 0x8, URZ ;  /* 0x0000000805067890 */ /* 0x000fc8000fffe0ff */
[----:B------:R-:W-:-:S06]  /*0500*/  UIMAD UR6, UR7, UR8, UR6 ;  /* 0x00000008070672a4 */ /* 0x000fcc000f8e0206 */
[----:B01-3--:R-:W-:-:S04]  /*0510*/  IMAD R11, R9, UR6, R0 ;  /* 0x00000006090b7c24 */ /* 0x00bfc8000f8e0200 */
        /* <DEDUP_REMOVED lines=8> */
.L_x_9:
[----:B------:R-:W-:Y:S05]  /*05a0*/  BSYNC.RECONVERGENT B0 ;  /* 0x0000000000007941 */ /* 0x000fea0003800200 */
.L_x_8:
[----:B------:R-:W-:Y:S04]  /*05b0*/  BSSY.RECONVERGENT B0, `(.L_x_10) ;  /* 0x000000d000007945 */ /* 0x000fe80003800200 */
[----:B------:R-:W-:Y:S05]  /*05c0*/  @P1 BRA `(.L_x_11) ;  /* 0x00000000002c1947 */ /* 0x000fea0003800000 */
[----:B------:R-:W-:-:S04]  /*05d0*/  UIADD3 UR6, UPT, UPT, UR5, 0xc, URZ ;  /* 0x0000000c05067890 */ /* 0x000fc8000fffe0ff */
[----:B------:R-:W-:-:S06]  /*05e0*/  UIMAD UR6, UR7, UR8, UR6 ;  /* 0x00000008070672a4 */ /* 0x000fcc000f8e0206 */
[----:B01-34-:R-:W-:-:S04]  /*05f0*/  IMAD R11, R9, UR6, R0 ;  /* 0x00000006090b7c24 */ /* 0x01bfc8000f8e0200 */
        /* <DEDUP_REMOVED lines=8> */
.L_x_11:
[----:B------:R-:W-:Y:S05]  /*0680*/  BSYNC.RECONVERGENT B0 ;  /* 0x0000000000007941 */ /* 0x000fea0003800200 */
.L_x_10:
[----:B------:R-:W-:-:S06]  /*0690*/  UIADD3 UR5, UPT, UPT, UR5, 0x10, URZ ;  /* 0x0000001005057890 */ /* 0x000fcc000fffe0ff */
[----:B------:R-:W-:-:S13]  /*06a0*/  ISETP.LE.AND P3, PT, R8, UR5, PT ;  /* 0x0000000508007c0c */ /* 0x000fda000bf63270 */
[----:B------:R-:W-:Y:S05]  /*06b0*/  @!P3 BRA `(.L_x_12) ;  /* 0xfffffffc0018b947 */ /* 0x000fea000383ffff */
[----:B------:R-:W-:-:S07]  /*06c0*/  MOV R8, R2 ;  /* 0x0000000200087202 */ /* 0x000fce0000000f00 */
.L_x_3:
[----:B0-----:R-:W-:-:S04]  /*06d0*/  IADD3 R6, PT, PT, R2, -UR5, RZ ;  /* 0x8000000502067c10 */ /* 0x001fc8000fffe0ff */
[----:B------:R-:W-:-:S13]  /*06e0*/  ISETP.GT.AND P3, PT, R6, 0x4, PT ;  /* 0x000000040600780c */ /* 0x000fda0003f64270 */
[----:B------:R-:W-:Y:S05]  /*06f0*/  @!P3 BRA `(.L_x_13) ;  /* 0x000000000090b947 */ /* 0x000fea0003800000 */
[----:B------:R-:W-:Y:S01]  /*0700*/  UIADD3 UR8, UPT, UPT, UR5, 0x4, URZ ;  /* 0x0000000405087890 */ /* 0x000fe2000fffe0ff */
[----:B------:R-:W-:Y:S01]  /*0710*/  BSSY.RECONVERGENT B0, `(.L_x_14) ;  /* 0x0000010000007945 */ /* 0x000fe20003800200 */
[----:B------:R-:W-:-:S03]  /*0720*/  PLOP3.LUT P0, PT, PT, PT, PT, 0x8, 0x80 ;  /* 0x000000000080781c */ /* 0x000fc60003f0e170 */
[----:B------:R-:W-:Y:S10]  /*0730*/  @P1 BRA `(.L_x_15) ;  /* 0x0000000000341947 */ /* 0x000ff40003800000 */
[----:B------:R-:W0:Y:S01]  /*0740*/  LDCU UR6, c[0x0][0x3a4] ;  /* 0x00007480ff0677ac */ /* 0x000e220008000800 */
[----:B-1--4-:R-:W3:Y:S08]  /*0750*/  LDC R13, c[0x0][0x3b4] ;  /* 0x0000ed00ff0d7b82 */ /* 0x012ef00000000800 */
[----:B------:R-:W1:Y:S01]  /*0760*/  LDC.64 R6, c[0x0][0x390] ;  /* 0x0000e400ff067b82 */ /* 0x000e620000000a00 */
[----:B0-----:R-:W-:-:S06]  /*0770*/  UIMAD UR6, UR7, UR6, UR5 ;  /* 0x00000006070672a4 */ /* 0x001fcc000f8e0205 */
[----:B---3--:R-:W-:-:S04]  /*0780*/  IMAD R9, R13, UR6, R0 ;  /* 0x000000060d097c24 */ /* 0x008fc8000f8e0200 */
[----:B-1----:R-:W-:-:S05]  /*0790*/  IMAD.WIDE R6, R9, 0x4, R6 ;  /* 0x0000000409067825 */ /* 0x002fca00078e0206 */
[----:B------:R0:W-:Y:S01]  /*07a0*/  STG.E desc[UR10][R6.64], RZ ;  /* 0x000000ff06007986 */ /* 0x0001e2000c10190a */
[----:B------:R-:W-:-:S05]  /*07b0*/  IMAD.WIDE R8, R13, 0x4, R6 ;  /* 0x000000040d087825 */ /* 0x000fca00078e0206 */
[----:B------:R0:W-:Y:S01]  /*07c0*/  STG.E desc[UR10][R8.64], RZ ;  /* 0x000000ff08007986 */ /* 0x0001e2000c10190a */
[----:B------:R-:W-:-:S05]  /*07d0*/  IMAD.WIDE R10, R13, 0x4, R8 ;  /* 0x000000040d0a7825 */ /* 0x000fca00078e0208 */
[----:B------:R0:W-:Y:S01]  /*07e0*/  STG.E desc[UR10][R10.64], RZ ;  /* 0x000000ff0a007986 */ /* 0x0001e2000c10190a */
[----:B------:R-:W-:-:S05]  /*07f0*/  IMAD.WIDE R12, R13, 0x4, R10 ;  /* 0x000000040d0c7825 */ /* 0x000fca00078e020a */
[----:B------:R0:W-:Y:S02]  /*0800*/  STG.E desc[UR10][R12.64], RZ ;  /* 0x000000ff0c007986 */ /* 0x0001e4000c10190a */
.L_x_15:
[----:B-1----:R-:W-:Y:S05]  /*0810*/  BSYNC.RECONVERGENT B0 ;  /* 0x0000000000007941 */ /* 0x002fea0003800200 */
.L_x_14:
[----:B------:R-:W-:Y:S01]  /*0820*/  UIADD3 UR5, UPT, UPT, UR8, 0x4, URZ ;  /* 0x0000000408057890 */ /* 0x000fe2000fffe0ff */
[----:B------:R-:W-:Y:S04]  /*0830*/  BSSY.RECONVERGENT B0, `(.L_x_16) ;  /* 0x000000f000007945 */ /* 0x000fe80003800200 */
[----:B------:R-:W-:Y:S07]  /*0840*/  @P1 BRA `(.L_x_17) ;  /* 0x0000000000341947 */ /* 0x000fee0003800000 */
[----:B------:R-:W1:Y:S01]  /*0850*/  LDCU UR6, c[0x0][0x3a4] ;  /* 0x00007480ff0677ac */ /* 0x000e620008000800 */
[----:B0---4-:R-:W3:Y:S08]  /*0860*/  LDC R13, c[0x0][0x3b4] ;  /* 0x0000ed00ff0d7b82 */ /* 0x011ef00000000800 */
[----:B------:R-:W0:Y:S01]  /*0870*/  LDC.64 R6, c[0x0][0x390] ;  /* 0x0000e400ff067b82 */ /* 0x000e220000000a00 */
[----:B-1----:R-:W-:-:S06]  /*0880*/  UIMAD UR6, UR7, UR6, UR8 ;  /* 0x00000006070672a4 */ /* 0x002fcc000f8e0208 */
        /* <DEDUP_REMOVED lines=9> */
.L_x_17:
[----:B------:R-:W-:Y:S05]  /*0920*/  BSYNC.RECONVERGENT B0 ;  /* 0x0000000000007941 */ /* 0x000fea0003800200 */
.L_x_16:
[----:B01----:R-:W-:-:S07]  /*0930*/  MOV R8, R2 ;  /* 0x0000000200087202 */ /* 0x003fce0000000f00 */
.L_x_13:
[----:B------:R-:W-:-:S13]  /*0940*/  ISETP.NE.OR P0, PT, R2, UR5, P0 ;  /* 0x0000000502007c0c */ /* 0x000fda0008705670 */
[----:B------:R-:W-:Y:S05]  /*0950*/  @!P0 BRA `(.L_x_1) ;  /* 0x0000000000448947 */ /* 0x000fea0003800000 */
.L_x_2:
[----:B------:R-:W-:Y:S04]  /*0960*/  BSSY.RECONVERGENT B0, `(.L_x_18) ;  /* 0x000000c000007945 */ /* 0x000fe80003800200 */
[----:B0-----:R-:W-:Y:S05]  /*0970*/  @P1 BRA `(.L_x_19) ;  /* 0x0000000000281947 */ /* 0x001fea0003800000 */
[----:B-1----:R-:W-:-:S06]  /*0980*/  UIMAD UR6, UR7, UR9, UR5 ;  /* 0x00000009070672a4 */ /* 0x002fcc000f8e0205 */
[----:B0-----:R-:W-:-:S04]  /*0990*/  IMAD R7, R3, UR6, R0 ;  /* 0x0000000603077c24 */ /* 0x001fc8000f8e0200 */
[----:B--2---:R-:W-:-:S05]  /*09a0*/  IMAD.WIDE R6, R7, 0x4, R4 ;  /* 0x0000000407067825 */ /* 0x004fca00078e0204 */
[----:B------:R0:W-:Y:S01]  /*09b0*/  STG.E desc[UR10][R6.64], RZ ;  /* 0x000000ff06007986 */ /* 0x0001e2000c10190a */
[----:B---3--:R-:W-:-:S05]  /*09c0*/  IMAD.WIDE R8, R3, 0x4, R6 ;  /* 0x0000000403087825 */ /* 0x008fca00078e0206 */
[----:B------:R0:W-:Y:S01]  /*09d0*/  STG.E desc[UR10][R8.64], RZ ;  /* 0x000000ff08007986 */ /* 0x0001e2000c10190a */
[----:B----4-:R-:W-:-:S05]  /*09e0*/  IMAD.WIDE R10, R3, 0x4, R8 ;  /* 0x00000004030a7825 */ /* 0x010fca00078e0208 */
[----:B------:R0:W-:Y:S01]  /*09f0*/  STG.E desc[UR10][R10.64], RZ ;  /* 0x000000ff0a007986 */ /* 0x0001e2000c10190a */
[----:B------:R-:W-:-:S05]  /*0a00*/  IMAD.WIDE R12, R3, 0x4, R10 ;  /* 0x00000004030c7825 */ /* 0x000fca00078e020a */
[----:B------:R0:W-:Y:S02]  /*0a10*/  STG.E desc[UR10][R12.64], RZ ;  /* 0x000000ff0c007986 */ /* 0x0001e4000c10190a */
.L_x_19:
[----:B-1----:R-:W-:Y:S05]  /*0a20*/  BSYNC.RECONVERGENT B0 ;  /* 0x0000000000007941 */ /* 0x002fea0003800200 */
.L_x_18:
[----:B------:R-:W-:-:S06]  /*0a30*/  UIADD3 UR5, UPT, UPT, UR5, 0x4, URZ ;  /* 0x0000000405057890 */ /* 0x000fcc000fffe0ff */
[----:B------:R-:W-:-:S13]  /*0a40*/  ISETP.NE.AND P0, PT, R2, UR5, PT ;  /* 0x0000000502007c0c */ /* 0x000fda000bf05270 */
[----:B------:R-:W-:Y:S05]  /*0a50*/  @P0 BRA `(.L_x_2) ;  /* 0xfffffffc00c00947 */ /* 0x000fea000383ffff */
[----:B0-----:R-:W-:-:S07]  /*0a60*/  MOV R8, R2 ;  /* 0x0000000200087202 */ /* 0x001fce0000000f00 */
.L_x_1:
[----:B------:R-:W-:-:S13]  /*0a70*/  ISETP.NE.AND P0, PT, R14, RZ, PT ;  /* 0x000000ff0e00720c */ /* 0x000fda0003f05270 */
[----:B------:R-:W-:Y:S05]  /*0a80*/  @!P0 BRA `(.L_x_20) ;  /* 0x0000000000648947 */ /* 0x000fea0003800000 */
[----:B------:R-:W0:Y:S01]  /*0a90*/  @!P1 LDC R3, c[0x0][0x3a4] ;  /* 0x0000e900ff039b82 */ /* 0x000e220000000800 */
[----:B------:R-:W-:-:S07]  /*0aa0*/  ISETP.NE.AND P0, PT, R14, 0x1, PT ;  /* 0x000000010e00780c */ /* 0x000fce0003f05270 */
[----:B------:R-:W5:Y:S08]  /*0ab0*/  @!P1 LDC R6, c[0x0][0x3b4] ;  /* 0x0000ed00ff069b82 */ /* 0x000f700000000800 */
[----:B--2---:R-:W2:Y:S01]  /*0ac0*/  @!P1 LDC.64 R4, c[0x0][0x390] ;  /* 0x0000e400ff049b82 */ /* 0x004ea20000000a00 */
[----:B0-----:R-:W-:-:S04]  /*0ad0*/  @!P1 IMAD R3, R3, UR7, R8 ;  /* 0x0000000703039c24 */ /* 0x001fc8000f8e0208 */
[----:B-----5:R-:W-:-:S04]  /*0ae0*/  @!P1 IMAD R3, R3, R6, R0 ;  /* 0x0000000603039224 */ /* 0x020fc800078e0200 */
[----:B--2---:R-:W-:-:S05]  /*0af0*/  @!P1 IMAD.WIDE R4, R3, 0x4, R4 ;  /* 0x0000000403049825 */ /* 0x004fca00078e0204 */
[----:B------:R0:W-:Y:S01]  /*0b00*/  @!P1 STG.E desc[UR10][R4.64], RZ ;  /* 0x000000ff04009986 */ /* 0x0001e2000c10190a */
[----:B------:R-:W-:Y:S05]  /*0b10*/  @!P0 BRA `(.L_x_20) ;  /* 0x0000000000408947 */ /* 0x000fea0003800000 */
[----:B------:R-:W2:Y:S08]  /*0b20*/  @!P1 LDC R3, c[0x0][0x3a4] ;  /* 0x0000e900ff039b82 */ /* 0x000eb00000000800 */
[----:B---3--:R-:W3:Y:S08]  /*0b30*/  @!P2 LDC R9, c[0x0][0x3a4] ;  /* 0x0000e900ff09ab82 */ /* 0x008ef00000000800 */
[----:B-1--4-:R-:W1:Y:S08]  /*0b40*/  @!P1 LDC R10, c[0x0][0x3b4] ;  /* 0x0000ed00ff0a9b82 */ /* 0x012e700000000800 */
[----:B------:R-:W4:Y:S01]  /*0b50*/  @!P2 LDC R11, c[0x0][0x3b4] ;  /* 0x0000ed00ff0bab82 */ /* 0x000f220000000800 */
[----:B--2---:R-:W-:-:S07]  /*0b60*/  @!P1 IMAD R3, R3, UR7, R8 ;  /* 0x0000000703039c24 */ /* 0x004fce000f8e0208 */
[----:B------:R-:W2:Y:S01]  /*0b70*/  @!P1 LDC.64 R6, c[0x0][0x390] ;  /* 0x0000e400ff069b82 */ /* 0x000ea20000000a00 */
[----:B---3--:R-:W-:-:S05]  /*0b80*/  @!P2 IMAD R9, R9, UR7, R8 ;  /* 0x000000070909ac24 */ /* 0x008fca000f8e0208 */
[----:B------:R-:W-:Y:S02]  /*0b90*/  @!P2 IADD3 R9, PT, PT, R9, 0x2, RZ ;  /* 0x000000020909a810 */ /* 0x000fe40007ffe0ff */
[----:B0-----:R-:W0:Y:S01]  /*0ba0*/  @!P2 LDC.64 R4, c[0x0][0x390] ;  /* 0x0000e400ff04ab82 */ /* 0x001e220000000a00 */
[----:B-1----:R-:W-:-:S05]  /*0bb0*/  @!P1 IMAD R3, R3, R10, R10 ;  /* 0x0000000a03039224 */ /* 0x002fca00078e020a */
[----:B------:R-:W-:Y:S01]  /*0bc0*/  @!P1 IADD3 R3, PT, PT, R0, R3, RZ ;  /* 0x0000000300039210 */ /* 0x000fe20007ffe0ff */
[----:B----4-:R-:W-:-:S04]  /*0bd0*/  @!P2 IMAD R9, R9, R11, R0 ;  /* 0x0000000b0909a224 */ /* 0x010fc800078e0200 */
[----:B--2---:R-:W-:-:S05]  /*0be0*/  @!P1 IMAD.WIDE R6, R3, 0x4, R6 ;  /* 0x0000000403069825 */ /* 0x004fca00078e0206 */
[----:B------:R1:W-:Y:S01]  /*0bf0*/  @!P1 STG.E desc[UR10][R6.64], RZ ;  /* 0x000000ff06009986 */ /* 0x0003e2000c10190a */
[----:B0-----:R-:W-:-:S05]  /*0c00*/  @!P2 IMAD.WIDE R4, R9, 0x4, R4 ;  /* 0x000000040904a825 */ /* 0x001fca00078e0204 */
[----:B------:R1:W-:Y:S02]  /*0c10*/  @!P2 STG.E desc[UR10][R4.64], RZ ;  /* 0x000000ff0400a986 */ /* 0x0003e4000c10190a */
.L_x_20:
[----:B------:R-:W-:Y:S05]  /*0c20*/  BRA.U UP1, `(.L_x_21) ;  /* 0xfffffff501607547 */ /* 0x000fea000b83ffff */
[----:B-1----:R-:W-:Y:S05]  /*0c30*/  EXIT ;  /* 0x000000000000794d */ /* 0x002fea0003800000 */
.L_x_0:
[----:B------:R-:W0:Y:S01]  /*0c40*/  LDCU.64 UR4, c[0x0][0x380] ;  /* 0x00007000ff0477ac */ /* 0x000e220008000a00 */
[C---:B------:R-:W-:Y:S01]  /*0c50*/  LOP3.LUT R2, R9.reuse, 0x7ffffff8, RZ, 0xc0, !PT ;  /* 0x7ffffff809027812 */ /* 0x040fe200078ec0ff */
[----:B------:R-:W-:Y:S01]  /*0c60*/  IMAD R4, R4, R9, RZ ;  /* 0x0000000904047224 */ /* 0x000fe200078e02ff */
[C---:B------:R-:W-:Y:S02]  /*0c70*/  LOP3.LUT R5, R9.reuse, 0x7, RZ, 0xc0, !PT ;  /* 0x0000000709057812 */ /* 0x040fe400078ec0ff */
[----:B------:R-:W-:Y:S02]  /*0c80*/  LOP3.LUT R6, R9, 0x3, RZ, 0xc0, !PT ;  /* 0x0000000309067812 */ /* 0x000fe400078ec0ff */
[----:B------:R-:W-:Y:S01]  /*0c90*/  IADD3 R7, PT, PT, -R2, RZ, RZ ;  /* 0x000000ff02077210 */ /* 0x000fe20007ffe1ff */
[----:B0-----:R-:W-:-:S03]  /*0ca0*/  UIADD3 UR7, UP0, UPT, UR4, 0x10, URZ ;  /* 0x0000001004077890 */ /* 0x001fc6000ff1e0ff */
[----:B------:R-:W-:Y:S01]  /*0cb0*/  UMOV UR4, URZ ;  /* 0x000000ff00047c82 */ /* 0x000fe20008000000 */
[----:B------:R-:W-:-:S12]  /*0cc0*/  UIADD3.X UR8, UPT, UPT, URZ, UR5, URZ, UP0, !UPT ;  /* 0x00000005ff087290 */ /* 0x000fd800087fe4ff */
.L_x_29:
[----:B------:R-:W-:-:S05]  /*0cd0*/  UMOV UR5, URZ ;  /* 0x000000ff00057c82 */ /* 0x000fca0008000000 */
.L_x_28:
[----:B------:R-:W-:Y:S04]  /*0ce0*/  BSSY.RECONVERGENT B0, `(.L_x_22) ;  /* 0x0000079000007945 */ /* 0x000fe80003800200 */
[----:B0-----:R-:W-:Y:S05]  /*0cf0*/  @P1 BRA `(.L_x_23) ;  /* 0x0000000400dc1947 */ /* 0x001fea0003800000 */
[----:B------:R-:W0:Y:S01]  /*0d00*/  LDC R8, c[0x0][0x39c] ;  /* 0x0000e700ff087b82 */ /* 0x000e220000000800 */
[----:B------:R-:W1:Y:S01]  /*0d10*/  LDCU UR6, c[0x0][0x3a4] ;  /* 0x00007480ff0677ac */ /* 0x000e620008000800 */
[----:B------:R-:W-:-:S06]  /*0d20*/  CS2R R16, SRZ ;  /* 0x0000000000107805 */ /* 0x000fcc000001ff00 */
[----:B------:R-:W2:Y:S08]  /*0d30*/  LDC R9, c[0x0][0x3ac] ;  /* 0x0000eb00ff097b82 */ /* 0x000eb00000000800 */
[----:B------:R-:W3:Y:S01]  /*0d40*/  LDC R12, c[0x0][0x3b0] ;  /* 0x0000ec00ff0c7b82 */ /* 0x000ee20000000800 */
[----:B-1----:R-:W-:Y:S01]  /*0d50*/  UIMAD UR6, UR4, UR6, UR5 ;  /* 0x00000006040672a4 */ /* 0x002fe2000f8e0205 */
[----:B0-----:R-:W-:-:S05]  /*0d60*/  ISETP.GE.U32.AND P0, PT, R8, 0x8, PT ;  /* 0x000000080800780c */ /* 0x001fca0003f06070 */
[----:B--2---:R-:W-:Y:S02]  /*0d70*/  IMAD R10, R9, UR6, R4 ;  /* 0x00000006090a7c24 */ /* 0x004fe4000f8e0204 */
[----:B---3--:R-:W-:-:S06]  /*0d80*/  IMAD R11, R12, UR6, R3 ;  /* 0x000000060c0b7c24 */ /* 0x008fcc000f8e0203 */
[----:B------:R-:W-:Y:S05]  /*0d90*/  @!P0 BRA `(.L_x_24) ;  /* 0x0000000000bc8947 */ /* 0x000fea0003800000 */
[----:B------:R-:W-:Y:S01]  /*0da0*/  HFMA2 R16, -RZ, RZ, 0, 0 ;  /* 0x00000000ff107431 */ /* 0x000fe200000001ff */
[----:B------:R-:W-:Y:S02]  /*0db0*/  MOV R9, R10 ;  /* 0x0000000a00097202 */ /* 0x000fe40000000f00 */
[----:B------:R-:W-:Y:S02]  /*0dc0*/  MOV R19, R11 ;  /* 0x0000000b00137202 */ /* 0x000fe40000000f00 */
[----:B------:R-:W-:-:S07]  /*0dd0*/  MOV R18, R7 ;  /* 0x0000000700127202 */ /* 0x000fce0000000f00 */
.L_x_25:
[----:B------:R-:W0:Y:S01]  /*0de0*/  LDC.64 R20, c[0x0][0x388] ;  /* 0x0000e200ff147b82 */ /* 0x000e220000000a00 */
[----:B------:R-:W-:Y:S02]  /*0df0*/  MOV R12, UR7 ;  /* 0x00000007000c7c02 */ /* 0x000fe40008000f00 */
[----:B------:R-:W-:-:S05]  /*0e00*/  MOV R13, UR8 ;  /* 0x00000008000d7c02 */ /* 0x000fca0008000f00 */
[----:B------:R-:W1:Y:S01]  /*0e10*/  LDC R27, c[0x0][0x3a0] ;  /* 0x0000e800ff1b7b82 */ /* 0x000e620000000800 */
[----:B------:R-:W-:-:S05]  /*0e20*/  IMAD.WIDE R12, R9, 0x4, R12 ;  /* 0x00000004090c7825 */ /* 0x000fca00078e020c */
[----:B------:R-:W2:Y:S04]  /*0e30*/  LDG.E R28, desc[UR10][R12.64+-0x10] ;  /* 0xfffff00a0c1c7981 */ /* 0x000ea8000c1e1900 */
[----:B------:R-:W3:Y:S04]  /*0e40*/  LDG.E R24, desc[UR10][R12.64+-0xc] ;  /* 0xfffff40a0c187981 */ /* 0x000ee8000c1e1900 */
[----:B------:R-:W4:Y:S01]  /*0e50*/  LDG.E R26, desc[UR10][R12.64+-0x8] ;  /* 0xfffff80a0c1a7981 */ /* 0x000f22000c1e1900 */
[----:B0-----:R-:W-:-:S05]  /*0e60*/  IMAD.WIDE R20, R19, 0x4, R20 ;  /* 0x0000000413147825 */ /* 0x001fca00078e0214 */
[----:B------:R1:W2:Y:S02]  /*0e70*/  LDG.E R17, desc[UR10][R20.64] ;  /* 0x0000000a14117981 */ /* 0x0002a4000c1e1900 */
[----:B-1----:R-:W-:-:S05]  /*0e80*/  IMAD.WIDE R20, R27, 0x4, R20 ;  /* 0x000000041b147825 */ /* 0x002fca00078e0214 */
[----:B------:R-:W3:Y:S01]  /*0e90*/  LDG.E R25, desc[UR10][R20.64] ;  /* 0x0000000a14197981 */ /* 0x000ee2000c1e1900 */
[----:B------:R-:W-:-:S05]  /*0ea0*/  IMAD.WIDE R22, R27, 0x4, R20 ;  /* 0x000000041b167825 */ /* 0x000fca00078e0214 */
[----:B------:R2:W4:Y:S01]  /*0eb0*/  LDG.E R29, desc[UR10][R22.64] ;  /* 0x0000000a161d7981 */ /* 0x000522000c1e1900 */
[----:B------:R-:W-:-:S04]  /*0ec0*/  IMAD.WIDE R14, R27, 0x4, R22 ;  /* 0x000000041b0e7825 */ /* 0x000fc800078e0216 */
[----:B--2---:R-:W-:Y:S01]  /*0ed0*/  FFMA R23, R28, R17, R16 ;  /* 0x000000111c177223 */ /* 0x004fe20000000010 */
[C---:B------:R-:W-:Y:S01]  /*0ee0*/  IMAD.WIDE R16, R27.reuse, 0x4, R14 ;  /* 0x000000041b107825 */ /* 0x040fe200078e020e */
[----:B------:R0:W2:Y:S04]  /*0ef0*/  LDG.E R28, desc[UR10][R14.64] ;  /* 0x0000000a0e1c7981 */ /* 0x0000a8000c1e1900 */
[----:B------:R-:W5:Y:S01]  /*0f00*/  LDG.E R22, desc[UR10][R16.64] ;  /* 0x0000000a10167981 */ /* 0x000f62000c1e1900 */
[----:B---3--:R-:W-:Y:S01]  /*0f10*/  FFMA R23, R24, R25, R23 ;  /* 0x0000001918177223 */ /* 0x008fe20000000017 */
[C---:B------:R-:W-:Y:S02]  /*0f20*/  IMAD.WIDE R24, R27.reuse, 0x4, R16 ;  /* 0x000000041b187825 */ /* 0x040fe400078e0210 */
[----:B------:R-:W2:Y:S02]  /*0f30*/  LDG.E R17, desc[UR10][R12.64+-0x4] ;  /* 0xfffffc0a0c117981 */ /* 0x000ea4000c1e1900 */
[----:B----4-:R-:W-:Y:S01]  /*0f40*/  FFMA R26, R26, R29, R23 ;  /* 0x0000001d1a1a7223 */ /* 0x010fe20000000017 */
[C---:B------:R-:W-:Y:S01]  /*0f50*/  IMAD.WIDE R20, R27.reuse, 0x4, R24 ;  /* 0x000000041b147825 */ /* 0x040fe200078e0218 */
[----:B------:R-:W5:Y:S04]  /*0f60*/  LDG.E R29, desc[UR10][R12.64] ;  /* 0x0000000a0c1d7981 */ /* 0x000f68000c1e1900 */
[----:B------:R-:W3:Y:S01]  /*0f70*/  LDG.E R23, desc[UR10][R24.64] ;  /* 0x0000000a18177981 */ /* 0x000ee2000c1e1900 */
[----:B0-----:R-:W-:-:S03]  /*0f80*/  IMAD.WIDE R14, R27, 0x4, R20 ;  /* 0x000000041b0e7825 */ /* 0x001fc600078e0214 */
[----:B------:R-:W4:Y:S04]  /*0f90*/  LDG.E R16, desc[UR10][R12.64+0x8] ;  /* 0x0000080a0c107981 */ /* 0x000f28000c1e1900 */
[----:B------:R-:W4:Y:S04]  /*0fa0*/  LDG.E R14, desc[UR10][R14.64] ;  /* 0x0000000a0e0e7981 */ /* 0x000f28000c1e1900 */
[----:B------:R-:W3:Y:S04]  /*0fb0*/  LDG.E R24, desc[UR10][R12.64+0x4] ;  /* 0x0000040a0c187981 */ /* 0x000ee8000c1e1900 */
[----:B------:R-:W4:Y:S04]  /*0fc0*/  LDG.E R25, desc[UR10][R12.64+0xc] ;  /* 0x00000c0a0c197981 */ /* 0x000f28000c1e1900 */
[----:B------:R-:W4:Y:S01]  /*0fd0*/  LDG.E R13, desc[UR10][R20.64] ;  /* 0x0000000a140d7981 */ /* 0x000f22000c1e1900 */
[----:B------:R-:W-:-:S04]  /*0fe0*/  IADD3 R18, PT, PT, R18, 0x8, RZ ;  /* 0x0000000812127810 */ /* 0x000fc80007ffe0ff */
[----:B------:R-:W-:Y:S02]  /*0ff0*/  ISETP.NE.AND P0, PT, R18, RZ, PT ;  /* 0x000000ff1200720c */ /* 0x000fe40003f05270 */
[----:B------:R-:W-:Y:S02]  /*1000*/  LEA R19, R27, R19, 0x3 ;  /* 0x000000131b137211 */ /* 0x000fe400078e18ff */
[----:B------:R-:W-:Y:S01]  /*1010*/  IADD3 R9, PT, PT, R9, 0x8, RZ ;  /* 0x0000000809097810 */ /* 0x000fe20007ffe0ff */
[----:B--2---:R-:W-:-:S04]  /*1020*/  FFMA R26, R17, R28, R26 ;  /* 0x0000001c111a7223 */ /* 0x004fc8000000001a */
[----:B-----5:R-:W-:-:S04]  /*1030*/  FFMA R29, R29, R22, R26 ;  /* 0x000000161d1d7223 */ /* 0x020fc8000000001a */
[----:B---3--:R-:W-:-:S04]  /*1040*/  FFMA R23, R24, R23, R29 ;  /* 0x0000001718177223 */ /* 0x008fc8000000001d */
[----:B----4-:R-:W-:-:S04]  /*1050*/  FFMA R16, R16, R13, R23 ;  /* 0x0000000d10107223 */ /* 0x010fc80000000017 */
[----:B------:R-:W-:Y:S01]  /*1060*/  FFMA R16, R25, R14, R16 ;  /* 0x0000000e19107223 */ /* 0x000fe20000000010 */
[----:B------:R-:W-:Y:S06]  /*1070*/  @P0 BRA `(.L_x_25) ;  /* 0xfffffffc00580947 */ /* 0x000fec000383ffff */
[----:B------:R-:W-:-:S07]  /*1080*/  MOV R17, R2 ;  /* 0x0000000200117202 */ /* 0x000fce0000000f00 */
.L_x_24:
[----:B------:R-:W-:-:S13]  /*1090*/  ISETP.NE.AND P0, PT, R5, RZ, PT ;  /* 0x000000ff0500720c */ /* 0x000fda0003f05270 */
[----:B------:R-:W-:Y:S05]  /*10a0*/  @!P0 BRA `(.L_x_26) ;  /* 0x0000000000dc8947 */ /* 0x000fea0003800000 */
[----:B------:R-:W-:Y:S02]  /*10b0*/  IADD3 R9, PT, PT, R5, -0x1, RZ ;  /* 0xffffffff05097810 */ /* 0x000fe40007ffe0ff */
[----:B------:R-:W-:Y:S02]  /*10c0*/  ISETP.NE.AND P2, PT, R6, RZ, PT ;  /* 0x000000ff0600720c */ /* 0x000fe40003f45270 */
[----:B------:R-:W-:-:S13]  /*10d0*/  ISETP.GE.U32.AND P0, PT, R9, 0x3, PT ;  /* 0x000000030900780c */ /* 0x000fda0003f06070 */
[----:B------:R-:W-:Y:S05]  /*10e0*/  @!P0 BRA `(.L_x_27) ;  /* 0x00000000005c8947 */ /* 0x000fea0003800000 */
[----:B------:R-:W0:Y:S01]  /*10f0*/  LDC R23, c[0x0][0x3a0] ;  /* 0x0000e800ff177b82 */ /* 0x000e220000000800 */
[----:B------:R-:W-:-:S07]  /*1100*/  IADD3 R9, PT, PT, R10, R17, RZ ;  /* 0x000000110a097210 */ /* 0x000fce0007ffe0ff */
[----:B------:R-:W1:Y:S08]  /*1110*/  LDC.64 R20, c[0x0][0x388] ;  /* 0x0000e200ff147b82 */ /* 0x000e700000000a00 */
[----:B------:R-:W2:Y:S01]  /*1120*/  LDC.64 R18, c[0x0][0x380] ;  /* 0x0000e000ff127b82 */ /* 0x000ea20000000a00 */
[----:B0-----:R-:W-:-:S04]  /*1130*/  IMAD R13, R17, R23, R11 ;  /* 0x00000017110d7224 */ /* 0x001fc800078e020b */
[----:B-1----:R-:W-:-:S04]  /*1140*/  IMAD.WIDE R20, R13, 0x4, R20 ;  /* 0x000000040d147825 */ /* 0x002fc800078e0214 */
[----:B------:R-:W-:Y:S02]  /*1150*/  IMAD.WIDE R12, R23, 0x4, R20 ;  /* 0x00000004170c7825 */ /* 0x000fe400078e0214 */
[----:B------:R-:W3:Y:S02]  /*1160*/  LDG.E R20, desc[UR10][R20.64] ;  /* 0x0000000a14147981 */ /* 0x000ee4000c1e1900 */
[----:B--2---:R-:W-:-:S04]  /*1170*/  IMAD.WIDE R18, R9, 0x4, R18 ;  /* 0x0000000409127825 */ /* 0x004fc800078e0212 */
[C---:B------:R-:W-:Y:S01]  /*1180*/  IMAD.WIDE R14, R23.reuse, 0x4, R12 ;  /* 0x00000004170e7825 */ /* 0x040fe200078e020c */
[----:B------:R-:W3:Y:S04]  /*1190*/  LDG.E R9, desc[UR10][R18.64] ;  /* 0x0000000a12097981 */ /* 0x000ee8000c1e1900 */
[----:B------:R-:W2:Y:S01]  /*11a0*/  LDG.E R12, desc[UR10][R12.64] ;  /* 0x0000000a0c0c7981 */ /* 0x000ea2000c1e1900 */
[----:B------:R-:W-:-:S03]  /*11b0*/  IMAD.WIDE R22, R23, 0x4, R14 ;  /* 0x0000000417167825 */ /* 0x000fc600078e020e */
[----:B------:R-:W2:Y:S04]  /*11c0*/  LDG.E R24, desc[UR10][R18.64+0x4] ;  /* 0x0000040a12187981 */ /* 0x000ea8000c1e1900 */
[----:B------:R-:W4:Y:S04]  /*11d0*/  LDG.E R25, desc[UR10][R14.64] ;  /* 0x0000000a0e197981 */ /* 0x000f28000c1e1900 */
[----:B------:R-:W4:Y:S04]  /*11e0*/  LDG.E R26, desc[UR10][R18.64+0x8] ;  /* 0x0000080a121a7981 */ /* 0x000f28000c1e1900 */
[----:B------:R-:W5:Y:S04]  /*11f0*/  LDG.E R28, desc[UR10][R18.64+0xc] ;  /* 0x00000c0a121c7981 */ /* 0x000f68000c1e1900 */
[----:B------:R-:W5:Y:S01]  /*1200*/  LDG.E R22, desc[UR10][R22.64] ;  /* 0x0000000a16167981 */ /* 0x000f62000c1e1900 */
[----:B------:R-:W-:Y:S01]  /*1210*/  IADD3 R17, PT, PT, R17, 0x4, RZ ;  /* 0x0000000411117810 */ /* 0x000fe20007ffe0ff */
[----:B---3--:R-:W-:-:S04]  /*1220*/  FFMA R9, R9, R20, R16 ;  /* 0x0000001409097223 */ /* 0x008fc80000000010 */
[----:B--2---:R-:W-:-:S04]  /*1230*/  FFMA R9, R24, R12, R9 ;  /* 0x0000000c18097223 */ /* 0x004fc80000000009 */
[----:B----4-:R-:W-:-:S04]  /*1240*/  FFMA R9, R26, R25, R9 ;  /* 0x000000191a097223 */ /* 0x010fc80000000009 */
[----:B-----5:R-:W-:-:S07]  /*1250*/  FFMA R16, R28, R22, R9 ;  /* 0x000000161c107223 */ /* 0x020fce0000000009 */
.L_x_27:
[----:B------:R-:W-:Y:S05]  /*1260*/  @!P2 BRA `(.L_x_26) ;  /* 0x00000000006ca947 */ /* 0x000fea0003800000 */
[----:B------:R-:W-:Y:S01]  /*1270*/  ISETP.NE.AND P0, PT, R6, 0x1, PT ;  /* 0x000000010600780c */ /* 0x000fe20003f05270 */
[----:B------:R-:W0:Y:S01]  /*1280*/  LDC.64 R18, c[0x0][0x388] ;  /* 0x0000e200ff127b82 */ /* 0x000e220000000a00 */
[----:B------:R-:W-:-:S07]  /*1290*/  LOP3.LUT P2, RZ, R8, 0x1, RZ, 0xc0, !PT ;  /* 0x0000000108ff7812 */ /* 0x000fce000784c0ff */
[----:B------:R-:W1:Y:S04]  /*12a0*/  LDC.64 R8, c[0x0][0x380] ;  /* 0x0000e000ff087b82 */ /* 0x000e680000000a00 */
[----:B------:R-:W-:-:S04]  /*12b0*/  @P0 IADD3 R21, PT, PT, R10, R17, RZ ;  /* 0x000000110a150210 */ /* 0x000fc80007ffe0ff */
[----:B------:R-:W2:Y:S08]  /*12c0*/  @P0 LDC R20, c[0x0][0x3a0] ;  /* 0x0000e800ff140b82 */ /* 0x000eb00000000800 */
[----:B------:R-:W3:Y:S08]  /*12d0*/  @P2 LDC R22, c[0x0][0x3a0] ;  /* 0x0000e800ff162b82 */ /* 0x000ef00000000800 */
[----:B------:R-:W4:Y:S01]  /*12e0*/  LDC.64 R12, c[0x0][0x380] ;  /* 0x0000e000ff0c7b82 */ /* 0x000f220000000a00 */
[----:B-1----:R-:W-:-:S07]  /*12f0*/  @P0 IMAD.WIDE R8, R21, 0x4, R8 ;  /* 0x0000000415080825 */ /* 0x002fce00078e0208 */
[----:B------:R-:W1:Y:S01]  /*1300*/  LDC.64 R14, c[0x0][0x388] ;  /* 0x0000e200ff0e7b82 */ /* 0x000e620000000a00 */
[C---:B--2---:R-:W-:Y:S01]  /*1310*/  @P0 IMAD R23, R17.reuse, R20, R11 ;  /* 0x0000001411170224 */ /* 0x044fe200078e020b */
[----:B------:R-:W-:-:S03]  /*1320*/  @P0 IADD3 R17, PT, PT, R17, 0x2, RZ ;  /* 0x0000000211110810 */ /* 0x000fc60007ffe0ff */
[----:B0-----:R-:W-:Y:S01]  /*1330*/  @P0 IMAD.WIDE R18, R23, 0x4, R18 ;  /* 0x0000000417120825 */ /* 0x001fe200078e0212 */
[----:B------:R-:W-:Y:S02]  /*1340*/  @P2 IADD3 R25, PT, PT, R10, R17, RZ ;  /* 0x000000110a192210 */ /* 0x000fe40007ffe0ff */
[----:B------:R-:W2:Y:S01]  /*1350*/  @P0 LDG.E R10, desc[UR10][R8.64+0x4] ;  /* 0x0000040a080a0981 */ /* 0x000ea2000c1e1900 */
[----:B---3--:R-:W-:Y:S02]  /*1360*/  @P2 IMAD R11, R17, R22, R11 ;  /* 0x00000016110b2224 */ /* 0x008fe400078e020b */
[----:B------:R-:W-:Y:S01]  /*1370*/  @P0 IMAD.WIDE R20, R20, 0x4, R18 ;  /* 0x0000000414140825 */ /* 0x000fe200078e0212 */
[----:B------:R-:W3:Y:S04]  /*1380*/  @P0 LDG.E R23, desc[UR10][R18.64] ;  /* 0x0000000a12170981 */ /* 0x000ee8000c1e1900 */
[----:B------:R-:W3:Y:S01]  /*1390*/  @P0 LDG.E R17, desc[UR10][R8.64] ;  /* 0x0000000a08110981 */ /* 0x000ee2000c1e1900 */
[----:B----4-:R-:W-:-:S03]  /*13a0*/  @P2 IMAD.WIDE R12, R25, 0x4, R12 ;  /* 0x00000004190c2825 */ /* 0x010fc600078e020c */
[----:B------:R-:W2:Y:S01]  /*13b0*/  @P0 LDG.E R20, desc[UR10][R20.64] ;  /* 0x0000000a14140981 */ /* 0x000ea2000c1e1900 */
[----:B-1----:R-:W-:-:S03]  /*13c0*/  @P2 IMAD.WIDE R14, R11, 0x4, R14 ;  /* 0x000000040b0e2825 */ /* 0x002fc600078e020e */
[----:B------:R-:W4:Y:S04]  /*13d0*/  @P2 LDG.E R13, desc[UR10][R12.64] ;  /* 0x0000000a0c0d2981 */ /* 0x000f28000c1e1900 */
[----:B------:R-:W4:Y:S01]  /*13e0*/  @P2 LDG.E R14, desc[UR10][R14.64] ;  /* 0x0000000a0e0e2981 */ /* 0x000f22000c1e1900 */
[----:B---3--:R-:W-:-:S04]  /*13f0*/  @P0 FFMA R17, R17, R23, R16 ;  /* 0x0000001711110223 */ /* 0x008fc80000000010 */
[----:B--2---:R-:W-:-:S04]  /*1400*/  @P0 FFMA R16, R10, R20, R17 ;  /* 0x000000140a100223 */ /* 0x004fc80000000011 */
[----:B----4-:R-:W-:-:S07]  /*1410*/  @P2 FFMA R16, R13, R14, R16 ;  /* 0x0000000e0d102223 */ /* 0x010fce0000000010 */
.L_x_26:
[----:B------:R-:W0:Y:S08]  /*1420*/  LDC R11, c[0x0][0x3b4] ;  /* 0x0000ed00ff0b7b82 */ /* 0x000e300000000800 */
[----:B------:R-:W1:Y:S01]  /*1430*/  LDC.64 R8, c[0x0][0x390] ;  /* 0x0000e400ff087b82 */ /* 0x000e620000000a00 */
[----:B0-----:R-:W-:-:S04]  /*1440*/  IMAD R11, R11, UR6, R0 ;  /* 0x000000060b0b7c24 */ /* 0x001fc8000f8e0200 */
[----:B-1----:R-:W-:-:S05]  /*1450*/  IMAD.WIDE R8, R11, 0x4, R8 ;  /* 0x000000040b087825 */ /* 0x002fca00078e0208 */
[----:B------:R0:W-:Y:S02]  /*1460*/  STG.E desc[UR10][R8.64], R16 ;  /* 0x0000001008007986 */ /* 0x0001e4000c10190a */
.L_x_23:
[----:B------:R-:W-:Y:S05]  /*1470*/  BSYNC.RECONVERGENT B0 ;  /* 0x0000000000007941 */ /* 0x000fea0003800200 */
.L_x_22:
[----:B------:R-:W1:Y:S01]  /*1480*/  LDCU UR6, c[0x0][0x3a4] ;  /* 0x00007480ff0677ac */ /* 0x000e620008000800 */
[----:B------:R-:W-:-:S04]  /*1490*/  UIADD3 UR5, UPT, UPT, UR5, 0x1, URZ ;  /* 0x0000000105057890 */ /* 0x000fc8000fffe0ff */
[----:B-1----:R-:W-:-:S09]  /*14a0*/  UISETP.NE.AND UP0, UPT, UR5, UR6, UPT ;  /* 0x000000060500728c */ /* 0x002fd2000bf05270 */
[----:B------:R-:W-:Y:S05]  /*14b0*/  BRA.U UP0, `(.L_x_28) ;  /* 0xfffffff900087547 */ /* 0x000fea000b83ffff */
[----:B0-----:R-:W0:Y:S01]  /*14c0*/  LDC R8, c[0x0][0x3a8] ;  /* 0x0000ea00ff087b82 */ /* 0x001e220000000800 */
[----:B------:R-:W-:-:S06]  /*14d0*/  UIADD3 UR6, UPT, UPT, UR4, 0x1, URZ ;  /* 0x0000000104067890 */ /* 0x000fcc000fffe0ff */
[----:B0-----:R-:W-:-:S13]  /*14e0*/  ISETP.NE.AND P0, PT, R8, UR6, PT ;  /* 0x0000000608007c0c */ /* 0x001fda000bf05270 */
[----:B------:R-:W-:Y:S05]  /*14f0*/  @!P0 EXIT ;  /* 0x000000000000894d */ /* 0x000fea0003800000 */
[----:B------:R-:W-:Y:S01]  /*1500*/  UMOV UR4, UR6 ;  /* 0x0000000600047c82 */ /* 0x000fe20008000000 */
[----:B------:R-:W-:Y:S05]  /*1510*/  BRA `(.L_x_29) ;  /* 0xfffffff400ec7947 */ /* 0x000fea000383ffff */
.L_x_30:
[----:B------:R-:W-:-:S00]  /*1520*/  BRA `(.L_x_30) ;  /* 0xfffffffc00fc7947 */ /* 0x000fc0000383ffff */
[----:B------:R-:W-:-:S00]  /*1530*/  NOP ;  /* 0x0000000000007918 */ /* 0x000fc00000000000 */
        /* <DEDUP_REMOVED lines=12> */
.L_x_37:


//--------------------- .text._Z18matmul_cuda_kernelPfS_S_iii --------------------------
	.section	.text._Z18matmul_cuda_kernelPfS_S_iii,"ax",@progbits
	.align	128
        .global         _Z18matmul_cuda_kernelPfS_S_iii
        .type           _Z18matmul_cuda_kernelPfS_S_iii,@function
        .size           _Z18matmul_cuda_kernelPfS_S_iii,(.L_x_38 - _Z18matmul_cuda_kernelPfS_S_iii)
        .other          _Z18matmul_cuda_kernelPfS_S_iii,@"STO_CUDA_ENTRY STV_DEFAULT"
_Z18matmul_cuda_kernelPfS_S_iii:
.text._Z18matmul_cuda_kernelPfS_S_iii:
[----:B------:R-:W-:Y:S01]  /*0000*/  LDC R1, c[0x0][0x37c] ;  /* 0x0000df00ff017b82 */ /* 0x000fe20000000800 */
[----:B------:R-:W0:Y:S07]  /*0010*/  S2R R3, SR_TID.Y ;  /* 0x0000000000037919 */ /* 0x000e2e0000002200 */
[----:B------:R-:W0:Y:S01]  /*0020*/  S2UR UR4, SR_CTAID.Y ;  /* 0x00000000000479c3 */ /* 0x000e220000002600 */
[----:B------:R-:W1:Y:S01]  /*0030*/  LDCU UR6, c[0x0][0x398] ;  /* 0x00007300ff0677ac */ /* 0x000e620008000800 */
[----:B------:R-:W2:Y:S06]  /*0040*/  S2R R5, SR_TID.X ;  /* 0x0000000000057919 */ /* 0x000eac0000002100 */
[----:B------:R-:W0:Y:S08]  /*0050*/  LDC R0, c[0x0][0x364] ;  /* 0x0000d900ff007b82 */ /* 0x000e300000000800 */
[----:B------:R-:W2:Y:S08]  /*0060*/  S2UR UR5, SR_CTAID.X ;  /* 0x00000000000579c3 */ /* 0x000eb00000002500 */
[----:B------:R-:W2:Y:S08]  /*0070*/  LDC R16, c[0x0][0x360] ;  /* 0x0000d800ff107b82 */ /* 0x000eb00000000800 */
[----:B------:R-:W3:Y:S01]  /*0080*/  LDC R17, c[0x0][0x3a0] ;  /* 0x0000e800ff117b82 */ /* 0x000ee20000000800 */
[----:B0-----:R-:W-:-:S05]  /*0090*/  IMAD R0, R0, UR4, R3 ;  /* 0x0000000400007c24 */ /* 0x001fca000f8e0203 */
[----:B-1----:R-:W-:Y:S01]  /*00a0*/  ISETP.GE.AND P0, PT, R0, UR6, PT ;  /* 0x0000000600007c0c */ /* 0x002fe2000bf06270 */
[----:B--2---:R-:W-:-:S05]  /*00b0*/  IMAD R16, R16, UR5, R5 ;  /* 0x0000000510107c24 */ /* 0x004fca000f8e0205 */
[----:B---3--:R-:W-:-:S13]  /*00c0*/  ISETP.GE.OR P0, PT, R16, R17, P0 ;  /* 0x000000111000720c */ /* 0x008fda0000706670 */
[----:B------:R-:W-:Y:S05]  /*00d0*/  @P0 EXIT ;  /* 0x000000000000094d */ /* 0x000fea0003800000 */
[----:B------:R-:W0:Y:S01]  /*00e0*/  LDC R19, c[0x0][0x39c] ;  /* 0x0000e700ff137b82 */ /* 0x000e220000000800 */
[----:B------:R-:W1:Y:S01]  /*00f0*/  LDCU.64 UR4, c[0x0][0x358] ;  /* 0x00006b00ff0477ac */ /* 0x000e620008000a00 */
[----:B------:R-:W-:Y:S01]  /*0100*/  HFMA2 R24, -RZ, RZ, 0, 0 ;  /* 0x00000000ff187431 */ /* 0x000fe200000001ff */
[----:B0-----:R-:W-:-:S13]  /*0110*/  ISETP.GE.AND P0, PT, R19, 0x1, PT ;  /* 0x000000011300780c */ /* 0x001fda0003f06270 */
[----:B-1----:R-:W-:Y:S05]  /*0120*/  @!P0 BRA `(.L_x_31) ;  /* 0x0000000400e08947 */ /* 0x002fea0003800000 */
[C---:B------:R-:W-:Y:S01]  /*0130*/  ISETP.GE.U32.AND P1, PT, R19.reuse, 0x8, PT ;  /* 0x000000081300780c */ /* 0x040fe20003f26070 */
[----:B------:R-:W-:Y:S01]  /*0140*/  IMAD R20, R0, R19, RZ ;  /* 0x0000001300147224 */ /* 0x000fe200078e02ff */
[----:B------:R-:W-:Y:S02]  /*0150*/  LOP3.LUT R27, R19, 0x7, RZ, 0xc0, !PT ;  /* 0x00000007131b7812 */ /* 0x000fe400078ec0ff */
[----:B------:R-:W-:Y:S02]  /*0160*/  MOV R24, RZ ;  /* 0x000000ff00187202 */ /* 0x000fe40000000f00 */
[----:B------:R-:W-:Y:S02]  /*0170*/  ISETP.NE.AND P0, PT, R27, RZ, PT ;  /* 0x000000ff1b00720c */ /* 0x000fe40003f05270 */
[----:B------:R-:W-:-:S05]  /*0180*/  MOV R21, RZ ;  /* 0x000000ff00157202 */ /* 0x000fca0000000f00 */
[----:B------:R-:W-:Y:S06]  /*0190*/  @!P1 BRA `(.L_x_32) ;  /* 0x0000000000c49947 */ /* 0x000fec0003800000 */
[----:B------:R-:W0:Y:S01]  /*01a0*/  LDC.64 R2, c[0x0][0x380] ;  /* 0x0000e000ff027b82 */ /* 0x000e220000000a00 */
[----:B------:R-:W-:Y:S02]  /*01b0*/  LOP3.LUT R21, R19, 0x7ffffff8, RZ, 0xc0, !PT ;  /* 0x7ffffff813157812 */ /* 0x000fe400078ec0ff */
[----:B------:R-:W-:Y:S02]  /*01c0*/  MOV R24, RZ ;  /* 0x000000ff00187202 */ /* 0x000fe40000000f00 */
[----:B------:R-:W-:Y:S02]  /*01d0*/  MOV R18, R16 ;  /* 0x0000001000127202 */ /* 0x000fe40000000f00 */
[----:B------:R-:W-:Y:S01]  /*01e0*/  IADD3 R22, PT, PT, -R21, RZ, RZ ;  /* 0x000000ff15167210 */ /* 0x000fe20007ffe1ff */
[----:B0-----:R-:W-:-:S03]  /*01f0*/  IMAD.WIDE.U32 R2, R20, 0x4, R2 ;  /* 0x0000000414027825 */ /* 0x001fc600078e0002 */
[----:B------:R-:W-:-:S04]  /*0200*/  IADD3 R4, P1, PT, R2, 0x10, RZ ;  /* 0x0000001002047810 */ /* 0x000fc80007f3e0ff */
[----:B------:R-:W-:-:S09]  /*0210*/  IADD3.X R5, PT, PT, RZ, R3, RZ, P1, !PT ;  /* 0x00000003ff057210 */ /* 0x000fd20000ffe4ff */
.L_x_33:
[----:B------:R-:W0:Y:S01]  /*0220*/  LDC.64 R14, c[0x0][0x388] ;  /* 0x0000e200ff0e7b82 */ /* 0x000e220000000a00 */
[----:B------:R-:W-:Y:S02]  /*0230*/  MOV R2, R4 ;  /* 0x0000000400027202 */ /* 0x000fe40000000f00 */
[----:B------:R-:W-:-:S05]  /*0240*/  MOV R3, R5 ;  /* 0x0000000500037202 */ /* 0x000fca0000000f00 */
[----:B------:R-:W2:Y:S04]  /*0250*/  LDG.E R25, desc[UR4][R2.64+-0x10] ;  /* 0xfffff00402197981 */ /* 0x000ea8000c1e1900 */
[----:B------:R-:W3:Y:S04]  /*0260*/  LDG.E R23, desc[UR4][R2.64+-0xc] ;  /* 0xfffff40402177981 */ /* 0x000ee8000c1e1900 */
[----:B------:R-:W4:Y:S04]  /*0270*/  LDG.E R29, desc[UR4][R2.64+-0x8] ;  /* 0xfffff804021d7981 */ /* 0x000f28000c1e1900 */
[----:B------:R-:W5:Y:S01]  /*0280*/  LDG.E R28, desc[UR4][R2.64+-0x4] ;  /* 0xfffffc04021c7981 */ /* 0x000f62000c1e1900 */
[----:B0-----:R-:W-:-:S05]  /*0290*/  IMAD.WIDE R14, R18, 0x4, R14 ;  /* 0x00000004120e7825 */ /* 0x001fca00078e020e */
[----:B------:R0:W2:Y:S01]  /*02a0*/  LDG.E R26, desc[UR4][R14.64] ;  /* 0x000000040e1a7981 */ /* 0x0000a2000c1e1900 */
[----:B------:R-:W-:-:S04]  /*02b0*/  IMAD.WIDE R12, R17, 0x4, R14 ;  /* 0x00000004110c7825 */ /* 0x000fc800078e020e */
[C---:B------:R-:W-:Y:S02]  /*02c0*/  IMAD.WIDE R4, R17.reuse, 0x4, R12 ;  /* 0x0000000411047825 */ /* 0x040fe400078e020c */
[----:B------:R-:W3:Y:S02]  /*02d0*/  LDG.E R12, desc[UR4][R12.64] ;  /* 0x000000040c0c7981 */ /* 0x000ee4000c1e1900 */
[C---:B------:R-:W-:Y:S02]  /*02e0*/  IMAD.WIDE R8, R17.reuse, 0x4, R4 ;  /* 0x0000000411087825 */ /* 0x040fe400078e0204 */
[----:B------:R-:W4:Y:S02]  /*02f0*/  LDG.E R4, desc[UR4][R4.64] ;  /* 0x0000000404047981 */ /* 0x000f24000c1e1900 */
[C---:B------:R-:W-:Y:S02]  /*0300*/  IMAD.WIDE R6, R17.reuse, 0x4, R8 ;  /* 0x0000000411067825 */ /* 0x040fe400078e0208 */
[----:B------:R-:W5:Y:S02]  /*0310*/  LDG.E R8, desc[UR4][R8.64] ;  /* 0x0000000408087981 */ /* 0x000f64000c1e1900 */
[----:B------:R-:W-:-:S02]  /*0320*/  IMAD.WIDE R10, R17, 0x4, R6 ;  /* 0x00000004110a7825 */ /* 0x000fc400078e0206 */
[----:B------:R-:W5:Y:S04]  /*0330*/  LDG.E R5, desc[UR4][R2.64] ;  /* 0x0000000402057981 */ /* 0x000f68000c1e1900 */
[----:B------:R-:W5:Y:S01]  /*0340*/  LDG.E R6, desc[UR4][R6.64] ;  /* 0x0000000406067981 */ /* 0x000f62000c1e1900 */
[----:B0-----:R-:W-:-:S03]  /*0350*/  IMAD.WIDE R14, R17, 0x4, R10 ;  /* 0x00000004110e7825 */ /* 0x001fc600078e020a */
[----:B------:R-:W5:Y:S04]  /*0360*/  LDG.E R10, desc[UR4][R10.64] ;  /* 0x000000040a0a7981 */ /* 0x000f68000c1e1900 */
[----:B------:R-:W5:Y:S04]  /*0370*/  LDG.E R13, desc[UR4][R14.64] ;  /* 0x000000040e0d7981 */ /* 0x000f68000c1e1900 */
[----:B------:R-:W5:Y:S04]  /*0380*/  LDG.E R7, desc[UR4][R2.64+0x4] ;  /* 0x0000040402077981 */ /* 0x000f68000c1e1900 */
[----:B------:R-:W5:Y:S01]  /*0390*/  LDG.E R9, desc[UR4][R2.64+0xc] ;  /* 0x00000c0402097981 */ /* 0x000f62000c1e1900 */
[----:B--2---:R-:W-:Y:S01]  /*03a0*/  FFMA R26, R25, R26, R24 ;  /* 0x0000001a191a7223 */ /* 0x004fe20000000018 */
[----:B------:R-:W-:-:S02]  /*03b0*/  IMAD.WIDE R24, R17, 0x4, R14 ;  /* 0x0000000411187825 */ /* 0x000fc400078e020e */
[----:B------:R-:W2:Y:S04]  /*03c0*/  LDG.E R14, desc[UR4][R2.64+0x8] ;  /* 0x00000804020e7981 */ /* 0x000ea8000c1e1900 */
[----:B------:R-:W2:Y:S01]  /*03d0*/  LDG.E R24, desc[UR4][R24.64] ;  /* 0x0000000418187981 */ /* 0x000ea2000c1e1900 */
[----:B---3--:R-:W-:Y:S01]  /*03e0*/  FFMA R12, R23, R12, R26 ;  /* 0x0000000c170c7223 */ /* 0x008fe2000000001a */
[----:B------:R-:W-:-:S03]  /*03f0*/  IADD3 R22, PT, PT, R22, 0x8, RZ ;  /* 0x0000000816167810 */ /* 0x000fc60007ffe0ff */
[----:B----4-:R-:W-:Y:S01]  /*0400*/  FFMA R29, R29, R4, R12 ;  /* 0x000000041d1d7223 */ /* 0x010fe2000000000c */
[----:B------:R-:W-:-:S03]  /*0410*/  ISETP.NE.AND P1, PT, R22, RZ, PT ;  /* 0x000000ff1600720c */ /* 0x000fc60003f25270 */
[----:B-----5:R-:W-:Y:S01]  /*0420*/  FFMA R8, R28, R8, R29 ;  /* 0x000000081c087223 */ /* 0x020fe2000000001d */
[----:B------:R-:W-:-:S03]  /*0430*/  IADD3 R4, P2, PT, R2, 0x20, RZ ;  /* 0x0000002002047810 */ /* 0x000fc60007f5e0ff */
[----:B------:R-:W-:Y:S01]  /*0440*/  FFMA R6, R5, R6, R8 ;  /* 0x0000000605067223 */ /* 0x000fe20000000008 */
[----:B------:R-:W-:Y:S02]  /*0450*/  IADD3.X R5, PT, PT, RZ, R3, RZ, P2, !PT ;  /* 0x00000003ff057210 */ /* 0x000fe400017fe4ff */
[----:B------:R-:W-:Y:S01]  /*0460*/  LEA R18, R17, R18, 0x3 ;  /* 0x0000001211127211 */ /* 0x000fe200078e18ff */
[----:B------:R-:W-:-:S04]  /*0470*/  FFMA R7, R7, R10, R6 ;  /* 0x0000000a07077223 */ /* 0x000fc80000000006 */
[----:B--2---:R-:W-:-:S04]  /*0480*/  FFMA R14, R14, R13, R7 ;  /* 0x0000000d0e0e7223 */ /* 0x004fc80000000007 */
[----:B------:R-:W-:Y:S01]  /*0490*/  FFMA R24, R9, R24, R14 ;  /* 0x0000001809187223 */ /* 0x000fe2000000000e */
[----:B------:R-:W-:Y:S06]  /*04a0*/  @P1 BRA `(.L_x_33) ;  /* 0xfffffffc005c1947 */ /* 0x000fec000383ffff */
.L_x_32:
[----:B------:R-:W-:Y:S05]  /*04b0*/  @!P0 BRA `(.L_x_31) ;  /* 0x0000000000fc8947 */ /* 0x000fea0003800000 */
[----:B------:R-:W-:Y:S02]  /*04c0*/  ISETP.GE.U32.AND P1, PT, R27, 0x4, PT ;  /* 0x000000041b00780c */ /* 0x000fe40003f26070 */
[----:B------:R-:W-:-:S04]  /*04d0*/  LOP3.LUT R14, R19, 0x3, RZ, 0xc0, !PT ;  /* 0x00000003130e7812 */ /* 0x000fc800078ec0ff */
[----:B------:R-:W-:-:S07]  /*04e0*/  ISETP.NE.AND P0, PT, R14, RZ, PT ;  /* 0x000000ff0e00720c */ /* 0x000fce0003f05270 */
[----:B------:R-:W-:Y:S06]  /*04f0*/  @!P1 BRA `(.L_x_34) ;  /* 0x00000000006c9947 */ /* 0x000fec0003800000 */
[----:B------:R-:W0:Y:S01]  /*0500*/  LDC.64 R4, c[0x0][0x388] ;  /* 0x0000e200ff047b82 */ /* 0x000e220000000a00 */
[----:B------:R-:W1:Y:S01]  /*0510*/  LDCU.64 UR6, c[0x0][0x380] ;  /* 0x00007000ff0677ac */ /* 0x000e620008000a00 */
[----:B------:R-:W-:Y:S01]  /*0520*/  IMAD R7, R21, R17, R16 ;  /* 0x0000001115077224 */ /* 0x000fe200078e0210 */
[CC--:B------:R-:W-:Y:S02]  /*0530*/  IADD3 R3, PT, PT, R20.reuse, R21.reuse, RZ ;  /* 0x0000001514037210 */ /* 0x0c0fe40007ffe0ff */
[----:B------:R-:W-:-:S03]  /*0540*/  IADD3 R8, P1, PT, R20, R21, RZ ;  /* 0x0000001514087210 */ /* 0x000fc60007f3e0ff */
[----:B------:R-:W2:Y:S01]  /*0550*/  LDC.64 R12, c[0x0][0x380] ;  /* 0x0000e000ff0c7b82 */ /* 0x000ea20000000a00 */
[----:B0-----:R-:W-:-:S04]  /*0560*/  IMAD.WIDE R4, R7, 0x4, R4 ;  /* 0x0000000407047825 */ /* 0x001fc800078e0204 */
[----:B------:R-:W-:Y:S02]  /*0570*/  IMAD.WIDE R6, R17, 0x4, R4 ;  /* 0x0000000411067825 */ /* 0x000fe400078e0204 */
[----:B------:R-:W3:Y:S02]  /*0580*/  LDG.E R4, desc[UR4][R4.64] ;  /* 0x0000000404047981 */ /* 0x000ee4000c1e1900 */
[----:B--2---:R-:W-:Y:S01]  /*0590*/  IMAD.WIDE.U32 R12, R3, 0x4, R12 ;  /* 0x00000004030c7825 */ /* 0x004fe200078e000c */
[----:B------:R-:W-:Y:S02]  /*05a0*/  IADD3.X R3, PT, PT, RZ, RZ, RZ, P1, !PT ;  /* 0x000000ffff037210 */ /* 0x000fe40000ffe4ff */
[----:B-1----:R-:W-:-:S03]  /*05b0*/  LEA R2, P1, R8, UR6, 0x2 ;  /* 0x0000000608027c11 */ /* 0x002fc6000f8210ff */
[----:B------:R-:W3:Y:S01]  /*05c0*/  LDG.E R13, desc[UR4][R12.64] ;  /* 0x000000040c0d7981 */ /* 0x000ee2000c1e1900 */
[----:B------:R-:W-:Y:S01]  /*05d0*/  LEA.HI.X R3, R8, UR7, R3, 0x2, P1 ;  /* 0x0000000708037c11 */ /* 0x000fe200088f1403 */
[C---:B------:R-:W-:Y:S02]  /*05e0*/  IMAD.WIDE R8, R17.reuse, 0x4, R6 ;  /* 0x0000000411087825 */ /* 0x040fe400078e0206 */
[----:B------:R-:W2:Y:S04]  /*05f0*/  LDG.E R6, desc[UR4][R6.64] ;  /* 0x0000000406067981 */ /* 0x000ea8000c1e1900 */
[----:B------:R-:W2:Y:S01]  /*0600*/  LDG.E R15, desc[UR4][R2.64+0x4] ;  /* 0x00000404020f7981 */ /* 0x000ea2000c1e1900 */
[----:B------:R-:W-:-:S03]  /*0610*/  IMAD.WIDE R10, R17, 0x4, R8 ;  /* 0x00000004110a7825 */ /* 0x000fc600078e0208 */
        /* <DEDUP_REMOVED lines=9> */
.L_x_34:
[----:B------:R-:W-:Y:S05]  /*06b0*/  @!P0 BRA `(.L_x_31) ;  /* 0x00000000007c8947 */ /* 0x000fea0003800000 */
[----:B------:R-:W-:Y:S01]  /*06c0*/  ISETP.NE.AND P1, PT, R14, 0x1, PT ;  /* 0x000000010e00780c */ /* 0x000fe20003f25270 */
[----:B------:R-:W0:Y:S01]  /*06d0*/  LDC.64 R10, c[0x0][0x380] ;  /* 0x0000e000ff0a7b82 */ /* 0x000e220000000a00 */
[----:B------:R-:W-:-:S04]  /*06e0*/  LOP3.LUT R19, R19, 0x1, RZ, 0xc0, !PT ;  /* 0x0000000113137812 */ /* 0x000fc800078ec0ff */
[----:B------:R-:W-:-:S03]  /*06f0*/  ISETP.NE.U32.AND P0, PT, R19, 0x1, PT ;  /* 0x000000011300780c */ /* 0x000fc60003f05070 */
[----:B------:R-:W1:Y:S04]  /*0700*/  LDC.64 R8, c[0x0][0x388] ;  /* 0x0000e200ff087b82 */ /* 0x000e680000000a00 */
[CC--:B------:R-:W-:Y:S02]  /*0710*/  @P1 IADD3 R13, PT, PT, R20.reuse, R21.reuse, RZ ;  /* 0x00000015140d1210 */ /* 0x0c0fe40007ffe0ff */
[----:B------:R-:W-:Y:S02]  /*0720*/  @P1 IADD3 R12, P2, PT, R20, R21, RZ ;  /* 0x00000015140c1210 */ /* 0x000fe40007f5e0ff */
[----:B------:R-:W2:Y:S02]  /*0730*/  @P1 LDC.64 R2, c[0x0][0x380] ;  /* 0x0000e000ff021b82 */ /* 0x000ea40000000a00 */
[----:B------:R-:W-:-:S06]  /*0740*/  @P1 IADD3.X R14, PT, PT, RZ, RZ, RZ, P2, !PT ;  /* 0x000000ffff0e1210 */ /* 0x000fcc00017fe4ff */
[----:B------:R-:W3:Y:S01]  /*0750*/  LDC.64 R4, c[0x0][0x380] ;  /* 0x0000e000ff047b82 */ /* 0x000ee20000000a00 */
[----:B0-----:R-:W-:-:S04]  /*0760*/  @P1 IMAD.WIDE.U32 R10, R13, 0x4, R10 ;  /* 0x000000040d0a1825 */ /* 0x001fc800078e000a */
[C---:B------:R-:W-:Y:S01]  /*0770*/  @P1 IMAD R13, R21.reuse, R17, R16 ;  /* 0x00000011150d1224 */ /* 0x040fe200078e0210 */
[----:B------:R-:W-:Y:S01]  /*0780*/  @P1 IADD3 R21, PT, PT, R21, 0x2, RZ ;  /* 0x0000000215151810 */ /* 0x000fe20007ffe0ff */
[----:B------:R-:W4:Y:S01]  /*0790*/  @P1 LDG.E R11, desc[UR4][R10.64] ;  /* 0x000000040a0b1981 */ /* 0x000f22000c1e1900 */
[----:B------:R-:W0:Y:S01]  /*07a0*/  LDC.64 R6, c[0x0][0x388] ;  /* 0x0000e200ff067b82 */ /* 0x000e220000000a00 */
[----:B-1----:R-:W-:Y:S01]  /*07b0*/  @P1 IMAD.WIDE R8, R13, 0x4, R8 ;  /* 0x000000040d081825 */ /* 0x002fe200078e0208 */
[----:B------:R-:W-:Y:S02]  /*07c0*/  @!P0 IADD3 R15, PT, PT, R20, R21, RZ ;  /* 0x00000015140f8210 */ /* 0x000fe40007ffe0ff */
[----:B--2---:R-:W-:Y:S01]  /*07d0*/  @P1 LEA R2, P2, R12, R2, 0x2 ;  /* 0x000000020c021211 */ /* 0x004fe200078410ff */
[----:B------:R-:W-:-:S03]  /*07e0*/  @!P0 IMAD R21, R21, R17, R16 ;  /* 0x0000001115158224 */ /* 0x000fc600078e0210 */
[----:B------:R-:W-:Y:S01]  /*07f0*/  @P1 LEA.HI.X R3, R12, R3, R14, 0x2, P2 ;  /* 0x000000030c031211 */ /* 0x000fe200010f140e */
[----:B------:R-:W-:Y:S01]  /*0800*/  @P1 IMAD.WIDE R12, R17, 0x4, R8 ;  /* 0x00000004110c1825 */ /* 0x000fe200078e0208 */
[----:B------:R-:W4:Y:S03]  /*0810*/  @P1 LDG.E R14, desc[UR4][R8.64] ;  /* 0x00000004080e1981 */ /* 0x000f26000c1e1900 */
[----:B---3--:R-:W-:Y:S01]  /*0820*/  @!P0 IMAD.WIDE.U32 R4, R15, 0x4, R4 ;  /* 0x000000040f048825 */ /* 0x008fe200078e0004 */
[----:B------:R-:W2:Y:S04]  /*0830*/  @P1 LDG.E R2, desc[UR4][R2.64+0x4] ;  /* 0x0000040402021981 */ /* 0x000ea8000c1e1900 */
[----:B------:R-:W2:Y:S01]  /*0840*/  @P1 LDG.E R12, desc[UR4][R12.64] ;  /* 0x000000040c0c1981 */ /* 0x000ea2000c1e1900 */
[----:B0-----:R-:W-:-:S03]  /*0850*/  @!P0 IMAD.WIDE R6, R21, 0x4, R6 ;  /* 0x0000000415068825 */ /* 0x001fc600078e0206 */
[----:B------:R-:W3:Y:S04]  /*0860*/  @!P0 LDG.E R5, desc[UR4][R4.64] ;  /* 0x0000000404058981 */ /* 0x000ee8000c1e1900 */
[----:B------:R-:W3:Y:S01]  /*0870*/  @!P0 LDG.E R6, desc[UR4][R6.64] ;  /* 0x0000000406068981 */ /* 0x000ee2000c1e1900 */
[----:B----4-:R-:W-:-:S04]  /*0880*/  @P1 FFMA R11, R11, R14, R24 ;  /* 0x0000000e0b0b1223 */ /* 0x010fc80000000018 */
[----:B--2---:R-:W-:-:S04]  /*0890*/  @P1 FFMA R24, R2, R12, R11 ;  /* 0x0000000c02181223 */ /* 0x004fc8000000000b */
[----:B---3--:R-:W-:-:S07]  /*08a0*/  @!P0 FFMA R24, R5, R6, R24 ;  /* 0x0000000605188223 */ /* 0x008fce0000000018 */
.L_x_31:
[----:B------:R-:W0:Y:S01]  /*08b0*/  LDC.64 R2, c[0x0][0x390] ;  /* 0x0000e400ff027b82 */ /* 0x000e220000000a00 */
[----:B------:R-:W-:-:S04]  /*08c0*/  IMAD R17, R0, R17, R16 ;  /* 0x0000001100117224 */ /* 0x000fc800078e0210 */
[----:B0-----:R-:W-:-:S05]  /*08d0*/  IMAD.WIDE R2, R17, 0x4, R2 ;  /* 0x0000000411027825 */ /* 0x001fca00078e0202 */
[----:B------:R-:W-:Y:S01]  /*08e0*/  STG.E desc[UR4][R2.64], R24 ;  /* 0x0000001802007986 */ /* 0x000fe2000c101904 */
[----:B------:R-:W-:Y:S05]  /*08f0*/  EXIT ;  /* 0x000000000000794d */ /* 0x000fea0003800000 */
.L_x_35:
        /* <DEDUP_REMOVED lines=16> */
.L_x_38:


//--------------------- .text._Z21compare_arrays_kernelPfS_S_fi --------------------------
	.section	.text._Z21compare_arrays_kernelPfS_S_fi,"ax",@progbits
	.align	128
        .global         _Z21compare_arrays_kernelPfS_S_fi
        .type           _Z21compare_arrays_kernelPfS_S_fi,@function
        .size           _Z21compare_arrays_kernelPfS_S_fi,(.L_x_39 - _Z21compare_arrays_kernelPfS_S_fi)
        .other          _Z21compare_arrays_kernelPfS_S_fi,@"STO_CUDA_ENTRY STV_DEFAULT"
_Z21compare_arrays_kernelPfS_S_fi:
.text._Z21compare_arrays_kernelPfS_S_fi:
[----:B------:R-:W-:Y:S01]  /*0000*/  LDC R1, c[0x0][0x37c] ;  /* 0x0000df00ff017b82 */ /* 0x000fe20000000800 */
[----:B------:R-:W0:Y:S07]  /*0010*/  S2R R0, SR_TID.X ;  /* 0x0000000000007919 */ /* 0x000e2e0000002100 */
[----:B------:R-:W0:Y:S01]  /*0020*/  S2UR UR4, SR_CTAID.X ;  /* 0x00000000000479c3 */ /* 0x000e220000002500 */
[----:B------:R-:W1:Y:S07]  /*0030*/  LDCU UR5, c[0x0][0x39c] ;  /* 0x00007380ff0577ac */ /* 0x000e6e0008000800 */
[----:B------:R-:W0:Y:S02]  /*0040*/  LDC R7, c[0x0][0x360] ;  /* 0x0000d800ff077b82 */ /* 0x000e240000000800 */
[----:B0-----:R-:W-:-:S05]  /*0050*/  IMAD R7, R7, UR4, R0 ;  /* 0x0000000407077c24 */ /* 0x001fca000f8e0200 */
[----:B-1----:R-:W-:-:S13]  /*0060*/  ISETP.GE.AND P0, PT, R7, UR5, PT ;  /* 0x0000000507007c0c */ /* 0x002fda000bf06270 */
[----:B------:R-:W-:Y:S05]  /*0070*/  @P0 EXIT ;  /* 0x000000000000094d */ /* 0x000fea0003800000 */
[----:B------:R-:W0:Y:S01]  /*0080*/  LDC.64 R2, c[0x0][0x380] ;  /* 0x0000e000ff027b82 */ /* 0x000e220000000a00 */
[----:B------:R-:W1:Y:S01]  /*0090*/  LDCU.64 UR4, c[0x0][0x358] ;  /* 0x00006b00ff0477ac */ /* 0x000e620008000a00 */
[----:B------:R-:W2:Y:S06]  /*00a0*/  LDCU UR6, c[0x0][0x398] ;  /* 0x00007300ff0677ac */ /* 0x000eac0008000800 */
[----:B------:R-:W3:Y:S01]  /*00b0*/  LDC.64 R4, c[0x0][0x388] ;  /* 0x0000e200ff047b82 */ /* 0x000ee20000000a00 */
[----:B0-----:R-:W-:-:S06]  /*00c0*/  IMAD.WIDE R2, R7, 0x4, R2 ;  /* 0x0000000407027825 */ /* 0x001fcc00078e0202 */
[----:B-1----:R-:W4:Y:S01]  /*00d0*/  LDG.E R2, desc[UR4][R2.64] ;  /* 0x0000000402027981 */ /* 0x002f22000c1e1900 */
[----:B---3--:R-:W-:-:S06]  /*00e0*/  IMAD.WIDE R4, R7, 0x4, R4 ;  /* 0x0000000407047825 */ /* 0x008fcc00078e0204 */
[----:B------:R-:W4:Y:S02]  /*00f0*/  LDG.E R5, desc[UR4][R4.64] ;  /* 0x0000000404057981 */ /* 0x000f24000c1e1900 */
[----:B----4-:R-:W-:-:S05]  /*0100*/  FADD R0, R2, -R5 ;  /* 0x8000000502007221 */ /* 0x010fca0000000000 */
[----:B--2---:R-:W-:-:S13]  /*0110*/  FSETP.GT.AND P0, PT, |R0|, UR6, PT ;  /* 0x0000000600007c0b */ /* 0x004fda000bf04200 */
[----:B------:R-:W-:Y:S05]  /*0120*/  @!P0 EXIT ;  /* 0x000000000000894d */ /* 0x000fea0003800000 */
[----:B------:R-:W0:Y:S01]  /*0130*/  LDC.64 R2, c[0x0][0x390] ;  /* 0x0000e400ff027b82 */ /* 0x000e220000000a00 */
[----:B------:R-:W-:-:S05]  /*0140*/  HFMA2 R5, -RZ, RZ, 1.875, 0 ;  /* 0x3f800000ff057431 */ /* 0x000fca00000001ff */
[----:B0-----:R-:W-:Y:S01]  /*0150*/  ATOMG.E.EXCH.STRONG.GPU PT, RZ, desc[UR4][R2.64], R5 ;  /* 0x8000000502ff79a8 */ /* 0x001fe2000c1ef104 */
[----:B------:R-:W-:Y:S05]  /*0160*/  EXIT ;  /* 0x000000000000794d */ /* 0x000fea0003800000 */
.L_x_36:
        /* <DEDUP_REMOVED lines=9> */
.L_x_39:


//--------------------- .nv.shared.reserved.0     --------------------------
	.section	.nv.shared.reserved.0,"aw",@nobits
	.weak		__nv_reservedSMEM_offset_0_alias
	.size		__nv_reservedSMEM_offset_0_alias, 0, 64
	.other		__nv_reservedSMEM_offset_0_alias,@"STO_CUDA_RESERVED_SHARED STV_DEFAULT"
__nv_reservedSMEM_offset_0_alias:
	.zero		0
	.zero		64


//--------------------- .nv.constant0._Z23matmul_deep_cuda_kernelPfS_S_iiiiiiii --------------------------
	.section	.nv.constant0._Z23matmul_deep_cuda_kernelPfS_S_iiiiiiii,"a",@progbits
	.sectionflags	@""
	.align	4
.nv.constant0._Z23matmul_deep_cuda_kernelPfS_S_iiiiiiii:
	.zero		952


//--------------------- .nv.constant0._Z18matmul_cuda_kernelPfS_S_iii --------------------------
	.section	.nv.constant0._Z18matmul_cuda_kernelPfS_S_iii,"a",@progbits
	.sectionflags	@""
	.align	4
.nv.constant0._Z18matmul_cuda_kernelPfS_S_iii:
	.zero		932


//--------------------- .nv.constant0._Z21compare_arrays_kernelPfS_S_fi --------------------------
	.section	.nv.constant0._Z21compare_arrays_kernelPfS_S_fi,"a",@progbits
	.sectionflags	@""
	.align	4
.nv.constant0._Z21compare_arrays_kernelPfS_S_fi:
	.zero		928


//--------------------- SYMBOLS --------------------------

	.type		.nv.reservedSmem.offset0,@object
	.size		.nv.reservedSmem.offset0,0x4
